//
// Generated by NVIDIA NVVM Compiler
//
// Compiler Build ID: CL-36424714
// Cuda compilation tools, release 13.0, V13.0.88
// Based on NVVM 20.0.0
//

.version 9.0
.target sm_100
.address_size 64

	// .globl	_Z23gemmBasicCudaKernelFp32PKfS0_Pfiii
// _ZZ23gemmTiledCudaKernelFp32PKfS0_PfiiiE5aTile has been demoted
// _ZZ23gemmTiledCudaKernelFp32PKfS0_PfiiiE5bTile has been demoted

.visible .entry _Z23gemmBasicCudaKernelFp32PKfS0_Pfiii(
	.param .u64 .ptr .align 1 _Z23gemmBasicCudaKernelFp32PKfS0_Pfiii_param_0,
	.param .u64 .ptr .align 1 _Z23gemmBasicCudaKernelFp32PKfS0_Pfiii_param_1,
	.param .u64 .ptr .align 1 _Z23gemmBasicCudaKernelFp32PKfS0_Pfiii_param_2,
	.param .u32 _Z23gemmBasicCudaKernelFp32PKfS0_Pfiii_param_3,
	.param .u32 _Z23gemmBasicCudaKernelFp32PKfS0_Pfiii_param_4,
	.param .u32 _Z23gemmBasicCudaKernelFp32PKfS0_Pfiii_param_5
)
{
	.reg .pred 	%p<13>;
	.reg .b32 	%r<41>;
	.reg .b32 	%f<68>;
	.reg .b64 	%rd<53>;

	ld.param.u64 	%rd7, [_Z23gemmBasicCudaKernelFp32PKfS0_Pfiii_param_0];
	ld.param.u64 	%rd8, [_Z23gemmBasicCudaKernelFp32PKfS0_Pfiii_param_1];
	ld.param.u64 	%rd6, [_Z23gemmBasicCudaKernelFp32PKfS0_Pfiii_param_2];
	ld.param.u32 	%r20, [_Z23gemmBasicCudaKernelFp32PKfS0_Pfiii_param_3];
	ld.param.u32 	%r18, [_Z23gemmBasicCudaKernelFp32PKfS0_Pfiii_param_4];
	ld.param.u32 	%r19, [_Z23gemmBasicCudaKernelFp32PKfS0_Pfiii_param_5];
	cvta.to.global.u64 	%rd1, %rd8;
	cvta.to.global.u64 	%rd2, %rd7;
	mov.u32 	%r21, %ctaid.y;
	mov.u32 	%r22, %ntid.y;
	mov.u32 	%r23, %tid.y;
	mad.lo.s32 	%r1, %r21, %r22, %r23;
	mov.u32 	%r24, %ctaid.x;
	mov.u32 	%r25, %ntid.x;
	mov.u32 	%r26, %tid.x;
	mad.lo.s32 	%r2, %r24, %r25, %r26;
	setp.ge.s32 	%p1, %r1, %r20;
	setp.ge.s32 	%p2, %r2, %r18;
	or.pred  	%p3, %p1, %p2;
	@%p3 bra 	$L__BB0_14;
	setp.lt.s32 	%p4, %r19, 1;
	mov.f32 	%f67, 0f00000000;
	@%p4 bra 	$L__BB0_13;
	mul.lo.s32 	%r3, %r19, %r1;
	and.b32  	%r4, %r19, 7;
	setp.lt.u32 	%p5, %r19, 8;
	mov.f32 	%f67, 0f00000000;
	mov.b32 	%r39, 0;
	@%p5 bra 	$L__BB0_5;
	and.b32  	%r39, %r19, 2147483640;
	neg.s32 	%r37, %r39;
	shl.b32 	%r7, %r18, 3;
	mul.wide.u32 	%rd9, %r3, 4;
	add.s64 	%rd10, %rd9, %rd2;
	add.s64 	%rd52, %rd10, 16;
	mov.f32 	%f67, 0f00000000;
	mul.wide.s32 	%rd13, %r18, 4;
	mov.u32 	%r36, %r2;
$L__BB0_4:
	.pragma "nounroll";
	ld.global.f32 	%f17, [%rd52+-16];
	mul.wide.s32 	%rd11, %r36, 4;
	add.s64 	%rd12, %rd1, %rd11;
	ld.global.f32 	%f18, [%rd12];
	fma.rn.f32 	%f19, %f17, %f18, %f67;
	ld.global.f32 	%f20, [%rd52+-12];
	add.s64 	%rd14, %rd12, %rd13;
	ld.global.f32 	%f21, [%rd14];
	fma.rn.f32 	%f22, %f20, %f21, %f19;
	ld.global.f32 	%f23, [%rd52+-8];
	add.s64 	%rd15, %rd14, %rd13;
	ld.global.f32 	%f24, [%rd15];
	fma.rn.f32 	%f25, %f23, %f24, %f22;
	ld.global.f32 	%f26, [%rd52+-4];
	add.s64 	%rd16, %rd15, %rd13;
	ld.global.f32 	%f27, [%rd16];
	fma.rn.f32 	%f28, %f26, %f27, %f25;
	ld.global.f32 	%f29, [%rd52];
	add.s64 	%rd17, %rd16, %rd13;
	ld.global.f32 	%f30, [%rd17];
	fma.rn.f32 	%f31, %f29, %f30, %f28;
	ld.global.f32 	%f32, [%rd52+4];
	add.s64 	%rd18, %rd17, %rd13;
	ld.global.f32 	%f33, [%rd18];
	fma.rn.f32 	%f34, %f32, %f33, %f31;
	ld.global.f32 	%f35, [%rd52+8];
	add.s64 	%rd19, %rd18, %rd13;
	ld.global.f32 	%f36, [%rd19];
	fma.rn.f32 	%f37, %f35, %f36, %f34;
	ld.global.f32 	%f38, [%rd52+12];
	add.s64 	%rd20, %rd19, %rd13;
	ld.global.f32 	%f39, [%rd20];
	fma.rn.f32 	%f67, %f38, %f39, %f37;
	add.s32 	%r37, %r37, 8;
	add.s32 	%r36, %r36, %r7;
	add.s64 	%rd52, %rd52, 32;
	setp.ne.s32 	%p6, %r37, 0;
	@%p6 bra 	$L__BB0_4;
$L__BB0_5:
	setp.eq.s32 	%p7, %r4, 0;
	@%p7 bra 	$L__BB0_13;
	and.b32  	%r13, %r19, 3;
	setp.lt.u32 	%p8, %r4, 4;
	@%p8 bra 	$L__BB0_8;
	add.s32 	%r28, %r39, %r3;
	mul.wide.u32 	%rd21, %r28, 4;
	add.s64 	%rd22, %rd2, %rd21;
	ld.global.f32 	%f41, [%rd22];
	mad.lo.s32 	%r29, %r39, %r18, %r2;
	mul.wide.s32 	%rd23, %r29, 4;
	add.s64 	%rd24, %rd1, %rd23;
	ld.global.f32 	%f42, [%rd24];
	fma.rn.f32 	%f43, %f41, %f42, %f67;
	cvt.u64.u32 	%rd25, %r3;
	cvt.u64.u32 	%rd26, %r39;
	add.s64 	%rd27, %rd26, %rd25;
	shl.b64 	%rd28, %rd27, 2;
	add.s64 	%rd29, %rd2, %rd28;
	ld.global.f32 	%f44, [%rd29+4];
	mul.wide.s32 	%rd30, %r18, 4;
	add.s64 	%rd31, %rd24, %rd30;
	ld.global.f32 	%f45, [%rd31];
	fma.rn.f32 	%f46, %f44, %f45, %f43;
	ld.global.f32 	%f47, [%rd29+8];
	add.s64 	%rd32, %rd31, %rd30;
	ld.global.f32 	%f48, [%rd32];
	fma.rn.f32 	%f49, %f47, %f48, %f46;
	ld.global.f32 	%f50, [%rd29+12];
	add.s64 	%rd33, %rd32, %rd30;
	ld.global.f32 	%f51, [%rd33];
	fma.rn.f32 	%f67, %f50, %f51, %f49;
	add.s32 	%r39, %r39, 4;
$L__BB0_8:
	setp.eq.s32 	%p9, %r13, 0;
	@%p9 bra 	$L__BB0_13;
	setp.eq.s32 	%p10, %r13, 1;
	@%p10 bra 	$L__BB0_11;
	add.s32 	%r30, %r39, %r3;
	mul.wide.u32 	%rd34, %r30, 4;
	add.s64 	%rd35, %rd2, %rd34;
	ld.global.f32 	%f53, [%rd35];
	mad.lo.s32 	%r31, %r39, %r18, %r2;
	mul.wide.s32 	%rd36, %r31, 4;
	add.s64 	%rd37, %rd1, %rd36;
	ld.global.f32 	%f54, [%rd37];
	fma.rn.f32 	%f55, %f53, %f54, %f67;
	cvt.u64.u32 	%rd38, %r3;
	cvt.u64.u32 	%rd39, %r39;
	add.s64 	%rd40, %rd39, %rd38;
	shl.b64 	%rd41, %rd40, 2;
	add.s64 	%rd42, %rd2, %rd41;
	ld.global.f32 	%f56, [%rd42+4];
	mul.wide.s32 	%rd43, %r18, 4;
	add.s64 	%rd44, %rd37, %rd43;
	ld.global.f32 	%f57, [%rd44];
	fma.rn.f32 	%f67, %f56, %f57, %f55;
	add.s32 	%r39, %r39, 2;
$L__BB0_11:
	and.b32  	%r32, %r19, 1;
	setp.eq.b32 	%p11, %r32, 1;
	not.pred 	%p12, %p11;
	@%p12 bra 	$L__BB0_13;
	add.s32 	%r33, %r39, %r3;
	mul.wide.u32 	%rd45, %r33, 4;
	add.s64 	%rd46, %rd2, %rd45;
	ld.global.f32 	%f58, [%rd46];
	mad.lo.s32 	%r34, %r39, %r18, %r2;
	mul.wide.s32 	%rd47, %r34, 4;
	add.s64 	%rd48, %rd1, %rd47;
	ld.global.f32 	%f59, [%rd48];
	fma.rn.f32 	%f67, %f58, %f59, %f67;
$L__BB0_13:
	mad.lo.s32 	%r35, %r18, %r1, %r2;
	cvta.to.global.u64 	%rd49, %rd6;
	mul.wide.s32 	%rd50, %r35, 4;
	add.s64 	%rd51, %rd49, %rd50;
	st.global.f32 	[%rd51], %f67;
$L__BB0_14:
	ret;

}
	// .globl	_Z23gemmTiledCudaKernelFp32PKfS0_Pfiii
.visible .entry _Z23gemmTiledCudaKernelFp32PKfS0_Pfiii(
	.param .u64 .ptr .align 1 _Z23gemmTiledCudaKernelFp32PKfS0_Pfiii_param_0,
	.param .u64 .ptr .align 1 _Z23gemmTiledCudaKernelFp32PKfS0_Pfiii_param_1,
	.param .u64 .ptr .align 1 _Z23gemmTiledCudaKernelFp32PKfS0_Pfiii_param_2,
	.param .u32 _Z23gemmTiledCudaKernelFp32PKfS0_Pfiii_param_3,
	.param .u32 _Z23gemmTiledCudaKernelFp32PKfS0_Pfiii_param_4,
	.param .u32 _Z23gemmTiledCudaKernelFp32PKfS0_Pfiii_param_5
)
{
	.reg .pred 	%p<8>;
	.reg .b32 	%r<102>;
	.reg .b32 	%f<368>;
	.reg .b64 	%rd<40>;
	// demoted variable
	.shared .align 4 .b8 _ZZ23gemmTiledCudaKernelFp32PKfS0_PfiiiE5aTile[1024];
	// demoted variable
	.shared .align 4 .b8 _ZZ23gemmTiledCudaKernelFp32PKfS0_PfiiiE5bTile[1024];
	ld.param.u32 	%r32, [_Z23gemmTiledCudaKernelFp32PKfS0_Pfiii_param_5];
	mov.u32 	%r33, %ctaid.y;
	mov.u32 	%r34, %ctaid.x;
	mov.u32 	%r1, %tid.y;
	mov.u32 	%r2, %tid.x;
	shl.b32 	%r35, %r33, 4;
	add.s32 	%r3, %r35, %r1;
	shl.b32 	%r4, %r34, 4;
	add.s32 	%r5, %r4, %r2;
	shr.s32 	%r36, %r32, 31;
	shr.u32 	%r37, %r36, 28;
	add.s32 	%r38, %r32, %r37;
	shr.s32 	%r6, %r38, 4;
	setp.lt.s32 	%p1, %r32, 16;
	mov.f32 	%f367, 0f00000000;
	@%p1 bra 	$L__BB1_9;
	mad.lo.s32 	%r7, %r32, %r3, %r2;
	shl.b32 	%r40, %r1, 6;
	mov.u32 	%r41, _ZZ23gemmTiledCudaKernelFp32PKfS0_PfiiiE5aTile;
	add.s32 	%r8, %r41, %r40;
	add.s32 	%r42, %r6, -1;
	setp.lt.u32 	%p2, %r42, 3;
	mov.f32 	%f367, 0f00000000;
	mov.b32 	%r101, 0;
	@%p2 bra 	$L__BB1_4;
	ld.param.u32 	%r89, [_Z23gemmTiledCudaKernelFp32PKfS0_Pfiii_param_4];
	and.b32  	%r101, %r6, 134217724;
	neg.s32 	%r99, %r101;
	add.s32 	%r44, %r1, 48;
	mad.lo.s32 	%r45, %r89, %r44, %r2;
	add.s32 	%r97, %r45, %r4;
	add.s32 	%r46, %r1, 32;
	mad.lo.s32 	%r47, %r89, %r46, %r2;
	add.s32 	%r96, %r47, %r4;
	add.s32 	%r48, %r1, 16;
	mad.lo.s32 	%r49, %r89, %r48, %r2;
	add.s32 	%r95, %r49, %r4;
	mad.lo.s32 	%r50, %r1, %r89, %r2;
	add.s32 	%r94, %r50, %r4;
	mov.f32 	%f367, 0f00000000;
	mov.u32 	%r98, %r7;
$L__BB1_3:
	.pragma "nounroll";
	ld.param.u32 	%r90, [_Z23gemmTiledCudaKernelFp32PKfS0_Pfiii_param_4];
	ld.param.u64 	%rd36, [_Z23gemmTiledCudaKernelFp32PKfS0_Pfiii_param_1];
	ld.param.u64 	%rd33, [_Z23gemmTiledCudaKernelFp32PKfS0_Pfiii_param_0];
	cvta.to.global.u64 	%rd4, %rd33;
	mul.wide.s32 	%rd5, %r98, 4;
	add.s64 	%rd6, %rd4, %rd5;
	ld.global.f32 	%f14, [%rd6];
	shl.b32 	%r52, %r2, 2;
	add.s32 	%r53, %r8, %r52;
	st.shared.f32 	[%r53], %f14;
	cvta.to.global.u64 	%rd7, %rd36;
	mul.wide.s32 	%rd8, %r94, 4;
	add.s64 	%rd9, %rd7, %rd8;
	ld.global.f32 	%f15, [%rd9];
	mov.u32 	%r55, _ZZ23gemmTiledCudaKernelFp32PKfS0_PfiiiE5bTile;
	add.s32 	%r56, %r55, %r52;
	add.s32 	%r57, %r56, %r40;
	st.shared.f32 	[%r57], %f15;
	bar.sync 	0;
	ld.shared.f32 	%f16, [%r8];
	ld.shared.f32 	%f17, [%r56];
	fma.rn.f32 	%f18, %f16, %f17, %f367;
	ld.shared.f32 	%f19, [%r8+4];
	ld.shared.f32 	%f20, [%r56+64];
	fma.rn.f32 	%f21, %f19, %f20, %f18;
	ld.shared.f32 	%f22, [%r8+8];
	ld.shared.f32 	%f23, [%r56+128];
	fma.rn.f32 	%f24, %f22, %f23, %f21;
	ld.shared.f32 	%f25, [%r8+12];
	ld.shared.f32 	%f26, [%r56+192];
	fma.rn.f32 	%f27, %f25, %f26, %f24;
	ld.shared.f32 	%f28, [%r8+16];
	ld.shared.f32 	%f29, [%r56+256];
	fma.rn.f32 	%f30, %f28, %f29, %f27;
	ld.shared.f32 	%f31, [%r8+20];
	ld.shared.f32 	%f32, [%r56+320];
	fma.rn.f32 	%f33, %f31, %f32, %f30;
	ld.shared.f32 	%f34, [%r8+24];
	ld.shared.f32 	%f35, [%r56+384];
	fma.rn.f32 	%f36, %f34, %f35, %f33;
	ld.shared.f32 	%f37, [%r8+28];
	ld.shared.f32 	%f38, [%r56+448];
	fma.rn.f32 	%f39, %f37, %f38, %f36;
	ld.shared.f32 	%f40, [%r8+32];
	ld.shared.f32 	%f41, [%r56+512];
	fma.rn.f32 	%f42, %f40, %f41, %f39;
	ld.shared.f32 	%f43, [%r8+36];
	ld.shared.f32 	%f44, [%r56+576];
	fma.rn.f32 	%f45, %f43, %f44, %f42;
	ld.shared.f32 	%f46, [%r8+40];
	ld.shared.f32 	%f47, [%r56+640];
	fma.rn.f32 	%f48, %f46, %f47, %f45;
	ld.shared.f32 	%f49, [%r8+44];
	ld.shared.f32 	%f50, [%r56+704];
	fma.rn.f32 	%f51, %f49, %f50, %f48;
	ld.shared.f32 	%f52, [%r8+48];
	ld.shared.f32 	%f53, [%r56+768];
	fma.rn.f32 	%f54, %f52, %f53, %f51;
	ld.shared.f32 	%f55, [%r8+52];
	ld.shared.f32 	%f56, [%r56+832];
	fma.rn.f32 	%f57, %f55, %f56, %f54;
	ld.shared.f32 	%f58, [%r8+56];
	ld.shared.f32 	%f59, [%r56+896];
	fma.rn.f32 	%f60, %f58, %f59, %f57;
	ld.shared.f32 	%f61, [%r8+60];
	ld.shared.f32 	%f62, [%r56+960];
	fma.rn.f32 	%f63, %f61, %f62, %f60;
	bar.sync 	0;
	ld.global.f32 	%f64, [%rd6+64];
	st.shared.f32 	[%r53], %f64;
	mul.wide.s32 	%rd10, %r95, 4;
	add.s64 	%rd11, %rd7, %rd10;
	ld.global.f32 	%f65, [%rd11];
	st.shared.f32 	[%r57], %f65;
	bar.sync 	0;
	ld.shared.f32 	%f66, [%r8];
	ld.shared.f32 	%f67, [%r56];
	fma.rn.f32 	%f68, %f66, %f67, %f63;
	ld.shared.f32 	%f69, [%r8+4];
	ld.shared.f32 	%f70, [%r56+64];
	fma.rn.f32 	%f71, %f69, %f70, %f68;
	ld.shared.f32 	%f72, [%r8+8];
	ld.shared.f32 	%f73, [%r56+128];
	fma.rn.f32 	%f74, %f72, %f73, %f71;
	ld.shared.f32 	%f75, [%r8+12];
	ld.shared.f32 	%f76, [%r56+192];
	fma.rn.f32 	%f77, %f75, %f76, %f74;
	ld.shared.f32 	%f78, [%r8+16];
	ld.shared.f32 	%f79, [%r56+256];
	fma.rn.f32 	%f80, %f78, %f79, %f77;
	ld.shared.f32 	%f81, [%r8+20];
	ld.shared.f32 	%f82, [%r56+320];
	fma.rn.f32 	%f83, %f81, %f82, %f80;
	ld.shared.f32 	%f84, [%r8+24];
	ld.shared.f32 	%f85, [%r56+384];
	fma.rn.f32 	%f86, %f84, %f85, %f83;
	ld.shared.f32 	%f87, [%r8+28];
	ld.shared.f32 	%f88, [%r56+448];
	fma.rn.f32 	%f89, %f87, %f88, %f86;
	ld.shared.f32 	%f90, [%r8+32];
	ld.shared.f32 	%f91, [%r56+512];
	fma.rn.f32 	%f92, %f90, %f91, %f89;
	ld.shared.f32 	%f93, [%r8+36];
	ld.shared.f32 	%f94, [%r56+576];
	fma.rn.f32 	%f95, %f93, %f94, %f92;
	ld.shared.f32 	%f96, [%r8+40];
	ld.shared.f32 	%f97, [%r56+640];
	fma.rn.f32 	%f98, %f96, %f97, %f95;
	ld.shared.f32 	%f99, [%r8+44];
	ld.shared.f32 	%f100, [%r56+704];
	fma.rn.f32 	%f101, %f99, %f100, %f98;
	ld.shared.f32 	%f102, [%r8+48];
	ld.shared.f32 	%f103, [%r56+768];
	fma.rn.f32 	%f104, %f102, %f103, %f101;
	ld.shared.f32 	%f105, [%r8+52];
	ld.shared.f32 	%f106, [%r56+832];
	fma.rn.f32 	%f107, %f105, %f106, %f104;
	ld.shared.f32 	%f108, [%r8+56];
	ld.shared.f32 	%f109, [%r56+896];
	fma.rn.f32 	%f110, %f108, %f109, %f107;
	ld.shared.f32 	%f111, [%r8+60];
	ld.shared.f32 	%f112, [%r56+960];
	fma.rn.f32 	%f113, %f111, %f112, %f110;
	bar.sync 	0;
	ld.global.f32 	%f114, [%rd6+128];
	st.shared.f32 	[%r53], %f114;
	mul.wide.s32 	%rd12, %r96, 4;
	add.s64 	%rd13, %rd7, %rd12;
	ld.global.f32 	%f115, [%rd13];
	st.shared.f32 	[%r57], %f115;
	bar.sync 	0;
	ld.shared.f32 	%f116, [%r8];
	ld.shared.f32 	%f117, [%r56];
	fma.rn.f32 	%f118, %f116, %f117, %f113;
	ld.shared.f32 	%f119, [%r8+4];
	ld.shared.f32 	%f120, [%r56+64];
	fma.rn.f32 	%f121, %f119, %f120, %f118;
	ld.shared.f32 	%f122, [%r8+8];
	ld.shared.f32 	%f123, [%r56+128];
	fma.rn.f32 	%f124, %f122, %f123, %f121;
	ld.shared.f32 	%f125, [%r8+12];
	ld.shared.f32 	%f126, [%r56+192];
	fma.rn.f32 	%f127, %f125, %f126, %f124;
	ld.shared.f32 	%f128, [%r8+16];
	ld.shared.f32 	%f129, [%r56+256];
	fma.rn.f32 	%f130, %f128, %f129, %f127;
	ld.shared.f32 	%f131, [%r8+20];
	ld.shared.f32 	%f132, [%r56+320];
	fma.rn.f32 	%f133, %f131, %f132, %f130;
	ld.shared.f32 	%f134, [%r8+24];
	ld.shared.f32 	%f135, [%r56+384];
	fma.rn.f32 	%f136, %f134, %f135, %f133;
	ld.shared.f32 	%f137, [%r8+28];
	ld.shared.f32 	%f138, [%r56+448];
	fma.rn.f32 	%f139, %f137, %f138, %f136;
	ld.shared.f32 	%f140, [%r8+32];
	ld.shared.f32 	%f141, [%r56+512];
	fma.rn.f32 	%f142, %f140, %f141, %f139;
	ld.shared.f32 	%f143, [%r8+36];
	ld.shared.f32 	%f144, [%r56+576];
	fma.rn.f32 	%f145, %f143, %f144, %f142;
	ld.shared.f32 	%f146, [%r8+40];
	ld.shared.f32 	%f147, [%r56+640];
	fma.rn.f32 	%f148, %f146, %f147, %f145;
	ld.shared.f32 	%f149, [%r8+44];
	ld.shared.f32 	%f150, [%r56+704];
	fma.rn.f32 	%f151, %f149, %f150, %f148;
	ld.shared.f32 	%f152, [%r8+48];
	ld.shared.f32 	%f153, [%r56+768];
	fma.rn.f32 	%f154, %f152, %f153, %f151;
	ld.shared.f32 	%f155, [%r8+52];
	ld.shared.f32 	%f156, [%r56+832];
	fma.rn.f32 	%f157, %f155, %f156, %f154;
	ld.shared.f32 	%f158, [%r8+56];
	ld.shared.f32 	%f159, [%r56+896];
	fma.rn.f32 	%f160, %f158, %f159, %f157;
	ld.shared.f32 	%f161, [%r8+60];
	ld.shared.f32 	%f162, [%r56+960];
	fma.rn.f32 	%f163, %f161, %f162, %f160;
	bar.sync 	0;
	ld.global.f32 	%f164, [%rd6+192];
	st.shared.f32 	[%r53], %f164;
	mul.wide.s32 	%rd14, %r97, 4;
	add.s64 	%rd15, %rd7, %rd14;
	ld.global.f32 	%f165, [%rd15];
	st.shared.f32 	[%r57], %f165;
	bar.sync 	0;
	ld.shared.f32 	%f166, [%r8];
	ld.shared.f32 	%f167, [%r56];
	fma.rn.f32 	%f168, %f166, %f167, %f163;
	ld.shared.f32 	%f169, [%r8+4];
	ld.shared.f32 	%f170, [%r56+64];
	fma.rn.f32 	%f171, %f169, %f170, %f168;
	ld.shared.f32 	%f172, [%r8+8];
	ld.shared.f32 	%f173, [%r56+128];
	fma.rn.f32 	%f174, %f172, %f173, %f171;
	ld.shared.f32 	%f175, [%r8+12];
	ld.shared.f32 	%f176, [%r56+192];
	fma.rn.f32 	%f177, %f175, %f176, %f174;
	ld.shared.f32 	%f178, [%r8+16];
	ld.shared.f32 	%f179, [%r56+256];
	fma.rn.f32 	%f180, %f178, %f179, %f177;
	ld.shared.f32 	%f181, [%r8+20];
	ld.shared.f32 	%f182, [%r56+320];
	fma.rn.f32 	%f183, %f181, %f182, %f180;
	ld.shared.f32 	%f184, [%r8+24];
	ld.shared.f32 	%f185, [%r56+384];
	fma.rn.f32 	%f186, %f184, %f185, %f183;
	ld.shared.f32 	%f187, [%r8+28];
	ld.shared.f32 	%f188, [%r56+448];
	fma.rn.f32 	%f189, %f187, %f188, %f186;
	ld.shared.f32 	%f190, [%r8+32];
	ld.shared.f32 	%f191, [%r56+512];
	fma.rn.f32 	%f192, %f190, %f191, %f189;
	ld.shared.f32 	%f193, [%r8+36];
	ld.shared.f32 	%f194, [%r56+576];
	fma.rn.f32 	%f195, %f193, %f194, %f192;
	ld.shared.f32 	%f196, [%r8+40];
	ld.shared.f32 	%f197, [%r56+640];
	fma.rn.f32 	%f198, %f196, %f197, %f195;
	ld.shared.f32 	%f199, [%r8+44];
	ld.shared.f32 	%f200, [%r56+704];
	fma.rn.f32 	%f201, %f199, %f200, %f198;
	ld.shared.f32 	%f202, [%r8+48];
	ld.shared.f32 	%f203, [%r56+768];
	fma.rn.f32 	%f204, %f202, %f203, %f201;
	ld.shared.f32 	%f205, [%r8+52];
	ld.shared.f32 	%f206, [%r56+832];
	fma.rn.f32 	%f207, %f205, %f206, %f204;
	ld.shared.f32 	%f208, [%r8+56];
	ld.shared.f32 	%f209, [%r56+896];
	fma.rn.f32 	%f210, %f208, %f209, %f207;
	ld.shared.f32 	%f211, [%r8+60];
	ld.shared.f32 	%f212, [%r56+960];
	fma.rn.f32 	%f367, %f211, %f212, %f210;
	bar.sync 	0;
	add.s32 	%r99, %r99, 4;
	add.s32 	%r98, %r98, 64;
	shl.b32 	%r58, %r90, 6;
	add.s32 	%r97, %r97, %r58;
	add.s32 	%r96, %r96, %r58;
	add.s32 	%r95, %r95, %r58;
	add.s32 	%r94, %r94, %r58;
	setp.ne.s32 	%p3, %r99, 0;
	@%p3 bra 	$L__BB1_3;
$L__BB1_4:
	and.b32  	%r28, %r6, 3;
	setp.eq.s32 	%p4, %r28, 0;
	@%p4 bra 	$L__BB1_9;
	setp.eq.s32 	%p5, %r28, 1;
	@%p5 bra 	$L__BB1_7;
	ld.param.u32 	%r91, [_Z23gemmTiledCudaKernelFp32PKfS0_Pfiii_param_4];
	ld.param.u64 	%rd37, [_Z23gemmTiledCudaKernelFp32PKfS0_Pfiii_param_1];
	ld.param.u64 	%rd34, [_Z23gemmTiledCudaKernelFp32PKfS0_Pfiii_param_0];
	shl.b32 	%r59, %r101, 4;
	add.s32 	%r60, %r7, %r59;
	cvta.to.global.u64 	%rd16, %rd34;
	mul.wide.s32 	%rd17, %r60, 4;
	add.s64 	%rd18, %rd16, %rd17;
	ld.global.f32 	%f214, [%rd18];
	shl.b32 	%r62, %r2, 2;
	add.s32 	%r63, %r8, %r62;
	st.shared.f32 	[%r63], %f214;
	add.s32 	%r64, %r59, %r1;
	mad.lo.s32 	%r65, %r64, %r91, %r5;
	cvta.to.global.u64 	%rd19, %rd37;
	mul.wide.s32 	%rd20, %r65, 4;
	add.s64 	%rd21, %rd19, %rd20;
	ld.global.f32 	%f215, [%rd21];
	mov.u32 	%r67, _ZZ23gemmTiledCudaKernelFp32PKfS0_PfiiiE5bTile;
	add.s32 	%r68, %r67, %r62;
	add.s32 	%r69, %r68, %r40;
	st.shared.f32 	[%r69], %f215;
	bar.sync 	0;
	ld.shared.f32 	%f216, [%r8];
	ld.shared.f32 	%f217, [%r68];
	fma.rn.f32 	%f218, %f216, %f217, %f367;
	ld.shared.f32 	%f219, [%r8+4];
	ld.shared.f32 	%f220, [%r68+64];
	fma.rn.f32 	%f221, %f219, %f220, %f218;
	ld.shared.f32 	%f222, [%r8+8];
	ld.shared.f32 	%f223, [%r68+128];
	fma.rn.f32 	%f224, %f222, %f223, %f221;
	ld.shared.f32 	%f225, [%r8+12];
	ld.shared.f32 	%f226, [%r68+192];
	fma.rn.f32 	%f227, %f225, %f226, %f224;
	ld.shared.f32 	%f228, [%r8+16];
	ld.shared.f32 	%f229, [%r68+256];
	fma.rn.f32 	%f230, %f228, %f229, %f227;
	ld.shared.f32 	%f231, [%r8+20];
	ld.shared.f32 	%f232, [%r68+320];
	fma.rn.f32 	%f233, %f231, %f232, %f230;
	ld.shared.f32 	%f234, [%r8+24];
	ld.shared.f32 	%f235, [%r68+384];
	fma.rn.f32 	%f236, %f234, %f235, %f233;
	ld.shared.f32 	%f237, [%r8+28];
	ld.shared.f32 	%f238, [%r68+448];
	fma.rn.f32 	%f239, %f237, %f238, %f236;
	ld.shared.f32 	%f240, [%r8+32];
	ld.shared.f32 	%f241, [%r68+512];
	fma.rn.f32 	%f242, %f240, %f241, %f239;
	ld.shared.f32 	%f243, [%r8+36];
	ld.shared.f32 	%f244, [%r68+576];
	fma.rn.f32 	%f245, %f243, %f244, %f242;
	ld.shared.f32 	%f246, [%r8+40];
	ld.shared.f32 	%f247, [%r68+640];
	fma.rn.f32 	%f248, %f246, %f247, %f245;
	ld.shared.f32 	%f249, [%r8+44];
	ld.shared.f32 	%f250, [%r68+704];
	fma.rn.f32 	%f251, %f249, %f250, %f248;
	ld.shared.f32 	%f252, [%r8+48];
	ld.shared.f32 	%f253, [%r68+768];
	fma.rn.f32 	%f254, %f252, %f253, %f251;
	ld.shared.f32 	%f255, [%r8+52];
	ld.shared.f32 	%f256, [%r68+832];
	fma.rn.f32 	%f257, %f255, %f256, %f254;
	ld.shared.f32 	%f258, [%r8+56];
	ld.shared.f32 	%f259, [%r68+896];
	fma.rn.f32 	%f260, %f258, %f259, %f257;
	ld.shared.f32 	%f261, [%r8+60];
	ld.shared.f32 	%f262, [%r68+960];
	fma.rn.f32 	%f263, %f261, %f262, %f260;
	bar.sync 	0;
	ld.global.f32 	%f264, [%rd18+64];
	st.shared.f32 	[%r63], %f264;
	add.s32 	%r70, %r64, 16;
	mad.lo.s32 	%r71, %r70, %r91, %r5;
	mul.wide.s32 	%rd22, %r71, 4;
	add.s64 	%rd23, %rd19, %rd22;
	ld.global.f32 	%f265, [%rd23];
	st.shared.f32 	[%r69], %f265;
	bar.sync 	0;
	ld.shared.f32 	%f266, [%r8];
	ld.shared.f32 	%f267, [%r68];
	fma.rn.f32 	%f268, %f266, %f267, %f263;
	ld.shared.f32 	%f269, [%r8+4];
	ld.shared.f32 	%f270, [%r68+64];
	fma.rn.f32 	%f271, %f269, %f270, %f268;
	ld.shared.f32 	%f272, [%r8+8];
	ld.shared.f32 	%f273, [%r68+128];
	fma.rn.f32 	%f274, %f272, %f273, %f271;
	ld.shared.f32 	%f275, [%r8+12];
	ld.shared.f32 	%f276, [%r68+192];
	fma.rn.f32 	%f277, %f275, %f276, %f274;
	ld.shared.f32 	%f278, [%r8+16];
	ld.shared.f32 	%f279, [%r68+256];
	fma.rn.f32 	%f280, %f278, %f279, %f277;
	ld.shared.f32 	%f281, [%r8+20];
	ld.shared.f32 	%f282, [%r68+320];
	fma.rn.f32 	%f283, %f281, %f282, %f280;
	ld.shared.f32 	%f284, [%r8+24];
	ld.shared.f32 	%f285, [%r68+384];
	fma.rn.f32 	%f286, %f284, %f285, %f283;
	ld.shared.f32 	%f287, [%r8+28];
	ld.shared.f32 	%f288, [%r68+448];
	fma.rn.f32 	%f289, %f287, %f288, %f286;
	ld.shared.f32 	%f290, [%r8+32];
	ld.shared.f32 	%f291, [%r68+512];
	fma.rn.f32 	%f292, %f290, %f291, %f289;
	ld.shared.f32 	%f293, [%r8+36];
	ld.shared.f32 	%f294, [%r68+576];
	fma.rn.f32 	%f295, %f293, %f294, %f292;
	ld.shared.f32 	%f296, [%r8+40];
	ld.shared.f32 	%f297, [%r68+640];
	fma.rn.f32 	%f298, %f296, %f297, %f295;
	ld.shared.f32 	%f299, [%r8+44];
	ld.shared.f32 	%f300, [%r68+704];
	fma.rn.f32 	%f301, %f299, %f300, %f298;
	ld.shared.f32 	%f302, [%r8+48];
	ld.shared.f32 	%f303, [%r68+768];
	fma.rn.f32 	%f304, %f302, %f303, %f301;
	ld.shared.f32 	%f305, [%r8+52];
	ld.shared.f32 	%f306, [%r68+832];
	fma.rn.f32 	%f307, %f305, %f306, %f304;
	ld.shared.f32 	%f308, [%r8+56];
	ld.shared.f32 	%f309, [%r68+896];
	fma.rn.f32 	%f310, %f308, %f309, %f307;
	ld.shared.f32 	%f311, [%r8+60];
	ld.shared.f32 	%f312, [%r68+960];
	fma.rn.f32 	%f367, %f311, %f312, %f310;
	bar.sync 	0;
	add.s32 	%r101, %r101, 2;
$L__BB1_7:
	and.b32  	%r72, %r6, 1;
	setp.eq.b32 	%p6, %r72, 1;
	not.pred 	%p7, %p6;
	@%p7 bra 	$L__BB1_9;
	ld.param.u32 	%r92, [_Z23gemmTiledCudaKernelFp32PKfS0_Pfiii_param_4];
	ld.param.u64 	%rd38, [_Z23gemmTiledCudaKernelFp32PKfS0_Pfiii_param_1];
	ld.param.u64 	%rd35, [_Z23gemmTiledCudaKernelFp32PKfS0_Pfiii_param_0];
	shl.b32 	%r73, %r101, 4;
	add.s32 	%r74, %r7, %r73;
	cvta.to.global.u64 	%rd24, %rd35;
	mul.wide.s32 	%rd25, %r74, 4;
	add.s64 	%rd26, %rd24, %rd25;
	ld.global.f32 	%f313, [%rd26];
	shl.b32 	%r76, %r2, 2;
	add.s32 	%r77, %r8, %r76;
	st.shared.f32 	[%r77], %f313;
	add.s32 	%r78, %r73, %r1;
	mad.lo.s32 	%r79, %r78, %r92, %r5;
	cvta.to.global.u64 	%rd27, %rd38;
	mul.wide.s32 	%rd28, %r79, 4;
	add.s64 	%rd29, %rd27, %rd28;
	ld.global.f32 	%f314, [%rd29];
	mov.u32 	%r81, _ZZ23gemmTiledCudaKernelFp32PKfS0_PfiiiE5bTile;
	add.s32 	%r82, %r81, %r76;
	add.s32 	%r83, %r82, %r40;
	st.shared.f32 	[%r83], %f314;
	bar.sync 	0;
	ld.shared.f32 	%f315, [%r8];
	ld.shared.f32 	%f316, [%r82];
	fma.rn.f32 	%f317, %f315, %f316, %f367;
	ld.shared.f32 	%f318, [%r8+4];
	ld.shared.f32 	%f319, [%r82+64];
	fma.rn.f32 	%f320, %f318, %f319, %f317;
	ld.shared.f32 	%f321, [%r8+8];
	ld.shared.f32 	%f322, [%r82+128];
	fma.rn.f32 	%f323, %f321, %f322, %f320;
	ld.shared.f32 	%f324, [%r8+12];
	ld.shared.f32 	%f325, [%r82+192];
	fma.rn.f32 	%f326, %f324, %f325, %f323;
	ld.shared.f32 	%f327, [%r8+16];
	ld.shared.f32 	%f328, [%r82+256];
	fma.rn.f32 	%f329, %f327, %f328, %f326;
	ld.shared.f32 	%f330, [%r8+20];
	ld.shared.f32 	%f331, [%r82+320];
	fma.rn.f32 	%f332, %f330, %f331, %f329;
	ld.shared.f32 	%f333, [%r8+24];
	ld.shared.f32 	%f334, [%r82+384];
	fma.rn.f32 	%f335, %f333, %f334, %f332;
	ld.shared.f32 	%f336, [%r8+28];
	ld.shared.f32 	%f337, [%r82+448];
	fma.rn.f32 	%f338, %f336, %f337, %f335;
	ld.shared.f32 	%f339, [%r8+32];
	ld.shared.f32 	%f340, [%r82+512];
	fma.rn.f32 	%f341, %f339, %f340, %f338;
	ld.shared.f32 	%f342, [%r8+36];
	ld.shared.f32 	%f343, [%r82+576];
	fma.rn.f32 	%f344, %f342, %f343, %f341;
	ld.shared.f32 	%f345, [%r8+40];
	ld.shared.f32 	%f346, [%r82+640];
	fma.rn.f32 	%f347, %f345, %f346, %f344;
	ld.shared.f32 	%f348, [%r8+44];
	ld.shared.f32 	%f349, [%r82+704];
	fma.rn.f32 	%f350, %f348, %f349, %f347;
	ld.shared.f32 	%f351, [%r8+48];
	ld.shared.f32 	%f352, [%r82+768];
	fma.rn.f32 	%f353, %f351, %f352, %f350;
	ld.shared.f32 	%f354, [%r8+52];
	ld.shared.f32 	%f355, [%r82+832];
	fma.rn.f32 	%f356, %f354, %f355, %f353;
	ld.shared.f32 	%f357, [%r8+56];
	ld.shared.f32 	%f358, [%r82+896];
	fma.rn.f32 	%f359, %f357, %f358, %f356;
	ld.shared.f32 	%f360, [%r8+60];
	ld.shared.f32 	%f361, [%r82+960];
	fma.rn.f32 	%f367, %f360, %f361, %f359;
	bar.sync 	0;
$L__BB1_9:
	ld.param.u32 	%r93, [_Z23gemmTiledCudaKernelFp32PKfS0_Pfiii_param_4];
	ld.param.u64 	%rd39, [_Z23gemmTiledCudaKernelFp32PKfS0_Pfiii_param_2];
	cvta.to.global.u64 	%rd30, %rd39;
	mad.lo.s32 	%r88, %r93, %r3, %r5;
	mul.wide.s32 	%rd31, %r88, 4;
	add.s64 	%rd32, %rd30, %rd31;
	st.global.f32 	[%rd32], %f367;
	ret;

}


// ===== COMPILED SASS (sm_100) =====

	.target	sm_100

	.elftype	@"ET_EXEC"


//--------------------- .note.nv.tkinfo           --------------------------
	.section	.note.nv.tkinfo,"",@"SHT_NOTE"
	.sectionflags	@"SHF_NOTE_NV_TKINFO"
	.tkinfo
        /*0018*/ 	.word	0x00000002
        /*0030*/ 	.string	""
        /*0030*/ 	.string	"ptxas"
        /*0030*/ 	.string	"Cuda compilation tools, release 13.0, V13.0.88"
        /*0030*/ 	.string	"Build cuda_13.0.r13.0/compiler.36424714_0"
        /*0030*/ 	.string	"-arch sm_100 -m 64 "



//--------------------- .note.nv.cuinfo           --------------------------
	.section	.note.nv.cuinfo,"",@"SHT_NOTE"
	.sectionflags	@"SHF_NOTE_NV_CUINFO"
        /*0018*/ 	.short	0x0002
        /*001a*/ 	.short	0x0064
        /*001c*/ 	.short	0x0082
	.zero		2


//--------------------- .nv.info                  --------------------------
	.section	.nv.info,"",@"SHT_CUDA_INFO"
	.align	4


	//----- nvinfo : EIATTR_REGCOUNT
	.align		4
        /*0000*/ 	.byte	0x04, 0x2f
        /*0002*/ 	.short	(.L_1 - .L_0)
	.align		4
.L_0:
        /*0004*/ 	.word	index@(_Z23gemmBasicCudaKernelFp32PKfS0_Pfiii)
        /*0008*/ 	.word	0x00000020


	//----- nvinfo : EIATTR_FRAME_SIZE
	.align		4
.L_1:
        /*000c*/ 	.byte	0x04, 0x11
        /*000e*/ 	.short	(.L_3 - .L_2)
	.align		4
.L_2:
        /*0010*/ 	.word	index@(_Z23gemmBasicCudaKernelFp32PKfS0_Pfiii)
        /*0014*/ 	.word	0x00000000


	//----- nvinfo : EIATTR_REGCOUNT
	.align		4
.L_3:
        /*0018*/ 	.byte	0x04, 0x2f
        /*001a*/ 	.short	(.L_5 - .L_4)
	.align		4
.L_4:
        /*001c*/ 	.word	index@(_Z23gemmTiledCudaKernelFp32PKfS0_Pfiii)
        /*0020*/ 	.word	0x00000020


	//----- nvinfo : EIATTR_FRAME_SIZE
	.align		4
.L_5:
        /*0024*/ 	.byte	0x04, 0x11
        /*0026*/ 	.short	(.L_7 - .L_6)
	.align		4
.L_6:
        /*0028*/ 	.word	index@(_Z23gemmTiledCudaKernelFp32PKfS0_Pfiii)
        /*002c*/ 	.word	0x00000000


	//----- nvinfo : EIATTR_MIN_STACK_SIZE
	.align		4
.L_7:
        /*0030*/ 	.byte	0x04, 0x12
        /*0032*/ 	.short	(.L_9 - .L_8)
	.align		4
.L_8:
        /*0034*/ 	.word	index@(_Z23gemmTiledCudaKernelFp32PKfS0_Pfiii)
        /*0038*/ 	.word	0x00000000


	//----- nvinfo : EIATTR_MIN_STACK_SIZE
	.align		4
.L_9:
        /*003c*/ 	.byte	0x04, 0x12
        /*003e*/ 	.short	(.L_11 - .L_10)
	.align		4
.L_10:
        /*0040*/ 	.word	index@(_Z23gemmBasicCudaKernelFp32PKfS0_Pfiii)
        /*0044*/ 	.word	0x00000000
.L_11:


//--------------------- .nv.compat                --------------------------
	.section	.nv.compat,"",@"SHT_CUDA_COMPAT_INFO"
	.align	4
        /*0000*/ 	.byte	0x02, 0x09, 0x00, 0x00, 0x02, 0x02, 0x01, 0x00, 0x02, 0x05, 0x05, 0x00, 0x03, 0x07, 0x01, 0x01
        /*0010*/ 	.byte	0x02, 0x03, 0x00, 0x00, 0x02, 0x06, 0x01, 0x00, 0x04, 0x0b, 0x08, 0x00, 0x09, 0x00, 0x00, 0x00
        /*0020*/ 	.byte	0x00, 0x00, 0x00, 0x00


//--------------------- .nv.info._Z23gemmTiledCudaKernelFp32PKfS0_Pfiii --------------------------
	.section	.nv.info._Z23gemmTiledCudaKernelFp32PKfS0_Pfiii,"",@"SHT_CUDA_INFO"
	.sectionflags	@""
	.align	4


	//----- nvinfo : EIATTR_CUDA_API_VERSION
	.align		4
        /*0000*/ 	.byte	0x04, 0x37
        /*0002*/ 	.short	(.L_13 - .L_12)
.L_12:
        /*0004*/ 	.word	0x00000082


	//----- nvinfo : EIATTR_KPARAM_INFO
	.align		4
.L_13:
        /*0008*/ 	.byte	0x04, 0x17
        /*000a*/ 	.short	(.L_15 - .L_14)
.L_14:
        /*000c*/ 	.word	0x00000000
        /*0010*/ 	.short	0x0005
        /*0012*/ 	.short	0x0020
        /*0014*/ 	.byte	0x00, 0xf0, 0x11, 0x00


	//----- nvinfo : EIATTR_KPARAM_INFO
	.align		4
.L_15:
        /*0018*/ 	.byte	0x04, 0x17
        /*001a*/ 	.short	(.L_17 - .L_16)
.L_16:
        /*001c*/ 	.word	0x00000000
        /*0020*/ 	.short	0x0004
        /*0022*/ 	.short	0x001c
        /*0024*/ 	.byte	0x00, 0xf0, 0x11, 0x00


	//----- nvinfo : EIATTR_KPARAM_INFO
	.align		4
.L_17:
        /*0028*/ 	.byte	0x04, 0x17
        /*002a*/ 	.short	(.L_19 - .L_18)
.L_18:
        /*002c*/ 	.word	0x00000000
        /*0030*/ 	.short	0x0003
        /*0032*/ 	.short	0x0018
        /*0034*/ 	.byte	0x00, 0xf0, 0x11, 0x00


	//----- nvinfo : EIATTR_KPARAM_INFO
	.align		4
.L_19:
        /*0038*/ 	.byte	0x04, 0x17
        /*003a*/ 	.short	(.L_21 - .L_20)
.L_20:
        /*003c*/ 	.word	0x00000000
        /*0040*/ 	.short	0x0002
        /*0042*/ 	.short	0x0010
        /*0044*/ 	.byte	0x00, 0xf5, 0x21, 0x00


	//----- nvinfo : EIATTR_KPARAM_INFO
	.align		4
.L_21:
        /*0048*/ 	.byte	0x04, 0x17
        /*004a*/ 	.short	(.L_23 - .L_22)
.L_22:
        /*004c*/ 	.word	0x00000000
        /*0050*/ 	.short	0x0001
        /*0052*/ 	.short	0x0008
        /*0054*/ 	.byte	0x00, 0xf5, 0x21, 0x00


	//----- nvinfo : EIATTR_KPARAM_INFO
	.align		4
.L_23:
        /*0058*/ 	.byte	0x04, 0x17
        /*005a*/ 	.short	(.L_25 - .L_24)
.L_24:
        /*005c*/ 	.word	0x00000000
        /*0060*/ 	.short	0x0000
        /*0062*/ 	.short	0x0000
        /*0064*/ 	.byte	0x00, 0xf5, 0x21, 0x00


	//----- nvinfo : EIATTR_SPARSE_MMA_MASK
	.align		4
.L_25:
        /*0068*/ 	.byte	0x03, 0x50
        /*006a*/ 	.short	0x0000


	//----- nvinfo : EIATTR_MAXREG_COUNT
	.align		4
        /*006c*/ 	.byte	0x03, 0x1b
        /*006e*/ 	.short	0x00ff


	//----- nvinfo : EIATTR_NUM_BARRIERS
	.align		4
        /*0070*/ 	.byte	0x02, 0x4c
        /*0072*/ 	.byte	0x01
	.zero		1


	//----- nvinfo : EIATTR_MERCURY_ISA_VERSION
	.align		4
        /*0074*/ 	.byte	0x03, 0x5f
        /*0076*/ 	.short	0x0101


	//----- nvinfo : EIATTR_VRC_CTA_INIT_COUNT
	.align		4
        /*0078*/ 	.byte	0x02, 0x4a
	.zero		1
	.zero		1


	//----- nvinfo : EIATTR_EXIT_INSTR_OFFSETS
	.align		4
        /*007c*/ 	.byte	0x04, 0x1c
        /*007e*/ 	.short	(.L_27 - .L_26)


	//   ....[0]....
.L_26:
        /*0080*/ 	.word	0x000018e0


	//----- nvinfo : EIATTR_CBANK_PARAM_SIZE
	.align		4
.L_27:
        /*0084*/ 	.byte	0x03, 0x19
        /*0086*/ 	.short	0x0024


	//----- nvinfo : EIATTR_PARAM_CBANK
	.align		4
        /*0088*/ 	.byte	0x04, 0x0a
        /*008a*/ 	.short	(.L_29 - .L_28)
	.align		4
.L_28:
        /*008c*/ 	.word	index@(.nv.constant0._Z23gemmTiledCudaKernelFp32PKfS0_Pfiii)
        /*0090*/ 	.short	0x0380
        /*0092*/ 	.short	0x0024


	//----- nvinfo : EIATTR_SW_WAR
	.align		4
.L_29:
        /*0094*/ 	.byte	0x04, 0x36
        /*0096*/ 	.short	(.L_31 - .L_30)
.L_30:
        /*0098*/ 	.word	0x00000008
.L_31:


//--------------------- .nv.info._Z23gemmBasicCudaKernelFp32PKfS0_Pfiii --------------------------
	.section	.nv.info._Z23gemmBasicCudaKernelFp32PKfS0_Pfiii,"",@"SHT_CUDA_INFO"
	.sectionflags	@""
	.align	4


	//----- nvinfo : EIATTR_CUDA_API_VERSION
	.align		4
        /*0000*/ 	.byte	0x04, 0x37
        /*0002*/ 	.short	(.L_33 - .L_32)
.L_32:
        /*0004*/ 	.word	0x00000082


	//----- nvinfo : EIATTR_KPARAM_INFO
	.align		4
.L_33:
        /*0008*/ 	.byte	0x04, 0x17
        /*000a*/ 	.short	(.L_35 - .L_34)
.L_34:
        /*000c*/ 	.word	0x00000000
        /*0010*/ 	.short	0x0005
        /*0012*/ 	.short	0x0020
        /*0014*/ 	.byte	0x00, 0xf0, 0x11, 0x00


	//----- nvinfo : EIATTR_KPARAM_INFO
	.align		4
.L_35:
        /*0018*/ 	.byte	0x04, 0x17
        /*001a*/ 	.short	(.L_37 - .L_36)
.L_36:
        /*001c*/ 	.word	0x00000000
        /*0020*/ 	.short	0x0004
        /*0022*/ 	.short	0x001c
        /*0024*/ 	.byte	0x00, 0xf0, 0x11, 0x00


	//----- nvinfo : EIATTR_KPARAM_INFO
	.align		4
.L_37:
        /*0028*/ 	.byte	0x04, 0x17
        /*002a*/ 	.short	(.L_39 - .L_38)
.L_38:
        /*002c*/ 	.word	0x00000000
        /*0030*/ 	.short	0x0003
        /*0032*/ 	.short	0x0018
        /*0034*/ 	.byte	0x00, 0xf0, 0x11, 0x00


	//----- nvinfo : EIATTR_KPARAM_INFO
	.align		4
.L_39:
        /*0038*/ 	.byte	0x04, 0x17
        /*003a*/ 	.short	(.L_41 - .L_40)
.L_40:
        /*003c*/ 	.word	0x00000000
        /*0040*/ 	.short	0x0002
        /*0042*/ 	.short	0x0010
        /*0044*/ 	.byte	0x00, 0xf5, 0x21, 0x00


	//----- nvinfo : EIATTR_KPARAM_INFO
	.align		4
.L_41:
        /*0048*/ 	.byte	0x04, 0x17
        /*004a*/ 	.short	(.L_43 - .L_42)
.L_42:
        /*004c*/ 	.word	0x00000000
        /*0050*/ 	.short	0x0001
        /*0052*/ 	.short	0x0008
        /*0054*/ 	.byte	0x00, 0xf5, 0x21, 0x00


	//----- nvinfo : EIATTR_KPARAM_INFO
	.align		4
.L_43:
        /*0058*/ 	.byte	0x04, 0x17
        /*005a*/ 	.short	(.L_45 - .L_44)
.L_44:
        /*005c*/ 	.word	0x00000000
        /*0060*/ 	.short	0x0000
        /*0062*/ 	.short	0x0000
        /*0064*/ 	.byte	0x00, 0xf5, 0x21, 0x00


	//----- nvinfo : EIATTR_SPARSE_MMA_MASK
	.align		4
.L_45:
        /*0068*/ 	.byte	0x03, 0x50
        /*006a*/ 	.short	0x0000


	//----- nvinfo : EIATTR_MAXREG_COUNT
	.align		4
        /*006c*/ 	.byte	0x03, 0x1b
        /*006e*/ 	.short	0x00ff


	//----- nvinfo : EIATTR_MERCURY_ISA_VERSION
	.align		4
        /*0070*/ 	.byte	0x03, 0x5f
        /*0072*/ 	.short	0x0101


	//----- nvinfo : EIATTR_VRC_CTA_INIT_COUNT
	.align		4
        /*0074*/ 	.byte	0x02, 0x4a
	.zero		1
	.zero		1


	//----- nvinfo : EIATTR_EXIT_INSTR_OFFSETS
	.align		4
        /*0078*/ 	.byte	0x04, 0x1c
        /*007a*/ 	.short	(.L_47 - .L_46)


	//   ....[0]....
.L_46:
        /*007c*/ 	.word	0x000000c0


	//   ....[1]....
        /*0080*/ 	.word	0x000008e0


	//----- nvinfo : EIATTR_CBANK_PARAM_SIZE
	.align		4
.L_47:
        /*0084*/ 	.byte	0x03, 0x19
        /*0086*/ 	.short	0x0024


	//----- nvinfo : EIATTR_PARAM_CBANK
	.align		4
        /*0088*/ 	.byte	0x04, 0x0a
        /*008a*/ 	.short	(.L_49 - .L_48)
	.align		4
.L_48:
        /*008c*/ 	.word	index@(.nv.constant0._Z23gemmBasicCudaKernelFp32PKfS0_Pfiii)
        /*0090*/ 	.short	0x0380
        /*0092*/ 	.short	0x0024


	//----- nvinfo : EIATTR_SW_WAR
	.align		4
.L_49:
        /*0094*/ 	.byte	0x04, 0x36
        /*0096*/ 	.short	(.L_51 - .L_50)
.L_50:
        /*0098*/ 	.word	0x00000008
.L_51:


//--------------------- .nv.callgraph             --------------------------
	.section	.nv.callgraph,"",@"SHT_CUDA_CALLGRAPH"
	.align	4
	.sectionentsize	8
	.align		4
        /*0000*/ 	.word	0x00000000
	.align		4
        /*0004*/ 	.word	0xffffffff
	.align		4
        /*0008*/ 	.word	0x00000000
	.align		4
        /*000c*/ 	.word	0xfffffffe
	.align		4
        /*0010*/ 	.word	0x00000000
	.align		4
        /*0014*/ 	.word	0xfffffffd
	.align		4
        /*0018*/ 	.word	0x00000000
	.align		4
        /*001c*/ 	.word	0xfffffffc


//--------------------- .text._Z23gemmTiledCudaKernelFp32PKfS0_Pfiii --------------------------
	.section	.text._Z23gemmTiledCudaKernelFp32PKfS0_Pfiii,"ax",@progbits
	.align	128
        .global         _Z23gemmTiledCudaKernelFp32PKfS0_Pfiii
        .type           _Z23gemmTiledCudaKernelFp32PKfS0_Pfiii,@function
        .size           _Z23gemmTiledCudaKernelFp32PKfS0_Pfiii,(.L_x_10 - _Z23gemmTiledCudaKernelFp32PKfS0_Pfiii)
        .other          _Z23gemmTiledCudaKernelFp32PKfS0_Pfiii,@"STO_CUDA_ENTRY STV_DEFAULT"
_Z23gemmTiledCudaKernelFp32PKfS0_Pfiii:
.text._Z23gemmTiledCudaKernelFp32PKfS0_Pfiii:
[----:B------:R-:W-:Y:S01]  /*0000*/  LDC R1, c[0x0][0x37c] ;  /* 0x0000df00ff017b82 */ /* 0x000fe20000000800 */
[----:B------:R-:W0:Y:S01]  /*0010*/  S2R R7, SR_CTAID.Y ;  /* 0x0000000000077919 */ /* 0x000e220000002600 */
[----:B------:R-:W1:Y:S01]  /*0020*/  LDCU UR9, c[0x0][0x3a0] ;  /* 0x00007400ff0977ac */ /* 0x000e620008000800 */
[----:B------:R-:W-:Y:S01]  /*0030*/  HFMA2 R22, -RZ, RZ, 0, 0 ;  /* 0x00000000ff167431 */ /* 0x000fe200000001ff */
[----:B------:R-:W0:Y:S01]  /*0040*/  S2R R0, SR_TID.Y ;  /* 0x0000000000007919 */ /* 0x000e220000002200 */
[----:B------:R-:W2:Y:S01]  /*0050*/  LDCU.64 UR12, c[0x0][0x358] ;  /* 0x00006b00ff0c77ac */ /* 0x000ea20008000a00 */
[----:B------:R-:W3:Y:S01]  /*0060*/  S2R R10, SR_CTAID.X ;  /* 0x00000000000a7919 */ /* 0x000ee20000002500 */
[----:B------:R-:W3:Y:S01]  /*0070*/  S2R R3, SR_TID.X ;  /* 0x0000000000037919 */ /* 0x000ee20000002100 */
[----:B-1----:R-:W-:Y:S02]  /*0080*/  UISETP.GE.AND UP0, UPT, UR9, 0x10, UPT ;  /* 0x000000100900788c */ /* 0x002fe4000bf06270 */
[----:B------:R-:W-:-:S04]  /*0090*/  USHF.R.S32.HI UR4, URZ, 0x1f, UR9 ;  /* 0x0000001fff047899 */ /* 0x000fc80008011409 */
[----:B------:R-:W-:Y:S01]  /*00a0*/  ULEA.HI UR4, UR4, UR9, URZ, 0x4 ;  /* 0x0000000904047291 */ /* 0x000fe2000f8f20ff */
[----:B0-----:R-:W-:Y:S02]  /*00b0*/  LEA R7, R7, R0, 0x4 ;  /* 0x0000000007077211 */ /* 0x001fe400078e20ff */
[----:B---3--:R-:W-:Y:S01]  /*00c0*/  LEA R6, R10, R3, 0x4 ;  /* 0x000000030a067211 */ /* 0x008fe200078e20ff */
[----:B--2---:R-:W-:Y:S08]  /*00d0*/  BRA.U !UP0, `(.L_x_0) ;  /* 0x0000001508ec7547 */ /* 0x004ff0000b800000 */
[----:B------:R-:W0:Y:S01]  /*00e0*/  S2UR UR7, SR_CgaCtaId ;  /* 0x00000000000779c3 */ /* 0x000e220000008800 */
[----:B------:R-:W-:Y:S01]  /*00f0*/  USHF.R.S32.HI UR4, URZ, 0x4, UR4 ;  /* 0x00000004ff047899 */ /* 0x000fe20008011404 */
[----:B------:R-:W-:Y:S01]  /*0100*/  IMAD R4, R7, UR9, R3 ;  /* 0x0000000907047c24 */ /* 0x000fe2000f8e0203 */
[----:B------:R-:W-:Y:S01]  /*0110*/  UMOV UR5, 0x400 ;  /* 0x0000040000057882 */ /* 0x000fe20000000000 */
[----:B------:R-:W-:Y:S01]  /*0120*/  MOV R22, RZ ;  /* 0x000000ff00167202 */ /* 0x000fe20000000f00 */
[----:B------:R-:W-:Y:S01]  /*0130*/  UIADD3 UR8, UPT, UPT, UR4, -0x1, URZ ;  /* 0xffffffff04087890 */ /* 0x000fe2000fffe0ff */
[----:B------:R-:W-:Y:S01]  /*0140*/  MOV R5, RZ ;  /* 0x000000ff00057202 */ /* 0x000fe20000000f00 */
[----:B------:R-:W-:Y:S02]  /*0150*/  ULOP3.LUT UP0, UR10, UR4, 0x3, URZ, 0xc0, !UPT ;  /* 0x00000003040a7892 */ /* 0x000fe4000f80c0ff */
[----:B------:R-:W-:Y:S02]  /*0160*/  UISETP.GE.U32.AND UP1, UPT, UR8, 0x3, UPT ;  /* 0x000000030800788c */ /* 0x000fe4000bf26070 */
[----:B0-----:R-:W-:-:S06]  /*0170*/  ULEA UR6, UR7, UR5, 0x18 ;  /* 0x0000000507067291 */ /* 0x001fcc000f8ec0ff */
[----:B------:R-:W-:Y:S01]  /*0180*/  LEA R2, R0, UR6, 0x6 ;  /* 0x0000000600027c11 */ /* 0x000fe2000f8e30ff */
[----:B------:R-:W-:Y:S06]  /*0190*/  BRA.U !UP1, `(.L_x_1) ;  /* 0x0000000d09347547 */ /* 0x000fec000b800000 */
[----:B------:R-:W0:Y:S01]  /*01a0*/  LDC R16, c[0x0][0x39c] ;  /* 0x0000e700ff107b82 */ /* 0x000e220000000800 */
[----:B------:R-:W-:Y:S01]  /*01b0*/  UIADD3 UR6, UPT, UPT, UR5, 0x400, URZ ;  /* 0x0000040005067890 */ /* 0x000fe2000fffe0ff */
[C---:B------:R-:W-:Y:S01]  /*01c0*/  IADD3 R5, PT, PT, R0.reuse, 0x30, RZ ;  /* 0x0000003000057810 */ /* 0x040fe20007ffe0ff */
[----:B------:R-:W-:Y:S01]  /*01d0*/  ULOP3.LUT UR8, UR4, 0x7fffffc, URZ, 0xc0, !UPT ;  /* 0x07fffffc04087892 */ /* 0x000fe2000f8ec0ff */
[C---:B------:R-:W-:Y:S01]  /*01e0*/  IADD3 R8, PT, PT, R0.reuse, 0x20, RZ ;  /* 0x0000002000087810 */ /* 0x040fe20007ffe0ff */
[----:B------:R-:W-:Y:S01]  /*01f0*/  ULEA UR6, UR7, UR6, 0x18 ;  /* 0x0000000607067291 */ /* 0x000fe2000f8ec0ff */
[----:B------:R-:W-:Y:S01]  /*0200*/  IADD3 R9, PT, PT, R0, 0x10, RZ ;  /* 0x0000001000097810 */ /* 0x000fe20007ffe0ff */
[----:B------:R-:W-:Y:S01]  /*0210*/  UIADD3 UR9, UPT, UPT, -UR8, URZ, URZ ;  /* 0x000000ff08097290 */ /* 0x000fe2000fffe1ff */
[----:B------:R-:W-:Y:S02]  /*0220*/  MOV R22, RZ ;  /* 0x000000ff00167202 */ /* 0x000fe40000000f00 */
[----:B------:R-:W-:-:S02]  /*0230*/  MOV R20, R4 ;  /* 0x0000000400147202 */ /* 0x000fc40000000f00 */
[C---:B------:R-:W-:Y:S02]  /*0240*/  LEA R19, R3.reuse, UR6, 0x2 ;  /* 0x0000000603137c11 */ /* 0x040fe4000f8e10ff */
[----:B------:R-:W-:Y:S02]  /*0250*/  LEA R18, R3, R2, 0x2 ;  /* 0x0000000203127211 */ /* 0x000fe400078e10ff */
[----:B------:R-:W-:Y:S01]  /*0260*/  LEA R17, R0, R19, 0x6 ;  /* 0x0000001300117211 */ /* 0x000fe200078e30ff */
[-CC-:B0-----:R-:W-:Y:S02]  /*0270*/  IMAD R5, R5, R16.reuse, R3.reuse ;  /* 0x0000001005057224 */ /* 0x181fe400078e0203 */
[-CC-:B------:R-:W-:Y:S02]  /*0280*/  IMAD R8, R8, R16.reuse, R3.reuse ;  /* 0x0000001008087224 */ /* 0x180fe400078e0203 */
[-CC-:B------:R-:W-:Y:S01]  /*0290*/  IMAD R9, R9, R16.reuse, R3.reuse ;  /* 0x0000001009097224 */ /* 0x180fe200078e0203 */
[----:B------:R-:W-:Y:S01]  /*02a0*/  LEA R27, R10, R5, 0x4 ;  /* 0x000000050a1b7211 */ /* 0x000fe200078e20ff */
[----:B------:R-:W-:Y:S01]  /*02b0*/  IMAD R21, R0, R16, R3 ;  /* 0x0000001000157224 */ /* 0x000fe200078e0203 */
[----:B------:R-:W-:-:S02]  /*02c0*/  LEA R25, R10, R8, 0x4 ;  /* 0x000000080a197211 */ /* 0x000fc400078e20ff */
[C---:B------:R-:W-:Y:S02]  /*02d0*/  LEA R23, R10.reuse, R9, 0x4 ;  /* 0x000000090a177211 */ /* 0x040fe400078e20ff */
[----:B------:R-:W-:Y:S02]  /*02e0*/  LEA R21, R10, R21, 0x4 ;  /* 0x000000150a157211 */ /* 0x000fe400078e20ff */
[----:B------:R-:W-:-:S07]  /*02f0*/  MOV R5, UR8 ;  /* 0x0000000800057c02 */ /* 0x000fce0008000f00 */
.L_x_2:
[----:B------:R-:W0:Y:S08]  /*0300*/  LDC.64 R28, c[0x0][0x380] ;  /* 0x0000e000ff1c7b82 */ /* 0x000e300000000a00 */
[----:B------:R-:W1:Y:S01]  /*0310*/  LDC.64 R12, c[0x0][0x388] ;  /* 0x0000e200ff0c7b82 */ /* 0x000e620000000a00 */
[----:B0-----:R-:W-:-:S05]  /*0320*/  IMAD.WIDE R28, R20, 0x4, R28 ;  /* 0x00000004141c7825 */ /* 0x001fca00078e021c */
[----:B------:R-:W2:Y:S01]  /*0330*/  LDG.E R24, desc[UR12][R28.64] ;  /* 0x0000000c1c187981 */ /* 0x000ea2000c1e1900 */
[----:B-1----:R-:W-:-:S06]  /*0340*/  IMAD.WIDE R14, R21, 0x4, R12 ;  /* 0x00000004150e7825 */ /* 0x002fcc00078e020c */
[----:B------:R-:W3:Y:S04]  /*0350*/  LDG.E R14, desc[UR12][R14.64] ;  /* 0x0000000c0e0e7981 */ /* 0x000ee8000c1e1900 */
[----:B--2---:R-:W-:Y:S04]  /*0360*/  STS [R18], R24 ;  /* 0x0000001812007388 */ /* 0x004fe80000000800 */
[----:B---3--:R-:W-:Y:S01]  /*0370*/  STS [R17], R14 ;  /* 0x0000000e11007388 */ /* 0x008fe20000000800 */
[----:B------:R-:W-:Y:S06]  /*0380*/  BAR.SYNC.DEFER_BLOCKING 0x0 ;  /* 0x0000000000007b1d */ /* 0x000fec0000010000 */
[----:B------:R-:W-:Y:S04]  /*0390*/  LDS R26, [R19] ;  /* 0x00000000131a7984 */ /* 0x000fe80000000800 */
[----:B------:R-:W0:Y:S04]  /*03a0*/  LDS.128 R8, [R2] ;  /* 0x0000000002087984 */ /* 0x000e280000000c00 */
[----:B------:R-:W-:Y:S04]  /*03b0*/  LDS R24, [R19+0x100] ;  /* 0x0001000013187984 */ /* 0x000fe80000000800 */
[----:B------:R-:W-:Y:S01]  /*03c0*/  LDS R14, [R19+0x200] ;  /* 0x00020000130e7984 */ /* 0x000fe20000000800 */
[----:B0-----:R-:W-:-:S03]  /*03d0*/  FFMA R8, R8, R26, R22 ;  /* 0x0000001a08087223 */ /* 0x001fc60000000016 */
[----:B------:R-:W0:Y:S02]  /*03e0*/  LDS R22, [R19+0x40] ;  /* 0x0000400013167984 */ /* 0x000e240000000800 */
[----:B0-----:R-:W-:Y:S02]  /*03f0*/  FFMA R9, R22, R9, R8 ;  /* 0x0000000916097223 */ /* 0x001fe40000000008 */
[----:B------:R-:W0:Y:S04]  /*0400*/  LDS R8, [R19+0x80] ;  /* 0x0000800013087984 */ /* 0x000e280000000800 */
[----:B------:R-:W1:Y:S01]  /*0410*/  LDS R22, [R19+0xc0] ;  /* 0x0000c00013167984 */ /* 0x000e620000000800 */
[----:B0-----:R-:W-:-:S04]  /*0420*/  FFMA R8, R8, R10, R9 ;  /* 0x0000000a08087223 */ /* 0x001fc80000000009 */
[----:B-1----:R-:W-:Y:S02]  /*0430*/  FFMA R15, R22, R11, R8 ;  /* 0x0000000b160f7223 */ /* 0x002fe40000000008 */
[----:B------:R-:W0:Y:S02]  /*0440*/  LDS.128 R8, [R2+0x10] ;  /* 0x0000100002087984 */ /* 0x000e240000000c00 */
[----:B0-----:R-:W-:Y:S02]  /*0450*/  FFMA R8, R8, R24, R15 ;  /* 0x0000001808087223 */ /* 0x001fe4000000000f */
        /* <DEDUP_REMOVED lines=8> */
[----:B------:R-:W0:Y:S04]  /*04e0*/  LDS R15, [R19+0x240] ;  /* 0x00024000130f7984 */ /* 0x000e280000000800 */
[----:B------:R-:W-:Y:S01]  /*04f0*/  LDS R14, [R19+0x300] ;  /* 0x00030000130e7984 */ /* 0x000fe20000000800 */
[----:B0-----:R-:W-:-:S03]  /*0500*/  FFMA R9, R15, R9, R8 ;  /* 0x000000090f097223 */ /* 0x001fc60000000008 */
[----:B------:R-:W0:Y:S04]  /*0510*/  LDS R8, [R19+0x280] ;  /* 0x0002800013087984 */ /* 0x000e280000000800 */
[----:B------:R-:W1:Y:S01]  /*0520*/  LDS R15, [R19+0x2c0] ;  /* 0x0002c000130f7984 */ /* 0x000e620000000800 */
[----:B0-----:R-:W-:-:S04]  /*0530*/  FFMA R8, R8, R10, R9 ;  /* 0x0000000a08087223 */ /* 0x001fc80000000009 */
[----:B-1----:R-:W-:Y:S02]  /*0540*/  FFMA R15, R15, R11, R8 ;  /* 0x0000000b0f0f7223 */ /* 0x002fe40000000008 */
[----:B------:R-:W0:Y:S02]  /*0550*/  LDS.128 R8, [R2+0x30] ;  /* 0x0000300002087984 */ /* 0x000e240000000c00 */
[----:B0-----:R-:W-:Y:S02]  /*0560*/  FFMA R8, R8, R14, R15 ;  /* 0x0000000e08087223 */ /* 0x001fe4000000000f */
[----:B------:R-:W0:Y:S04]  /*0570*/  LDS R15, [R19+0x340] ;  /* 0x00034000130f7984 */ /* 0x000e280000000800 */
[----:B------:R-:W1:Y:S01]  /*0580*/  LDS R14, [R19+0x380] ;  /* 0x00038000130e7984 */ /* 0x000e620000000800 */
[----:B0-----:R-:W-:-:S04]  /*0590*/  FFMA R9, R15, R9, R8 ;  /* 0x000000090f097223 */ /* 0x001fc80000000008 */
[----:B-1----:R-:W-:Y:S02]  /*05a0*/  FFMA R10, R14, R10, R9 ;  /* 0x0000000a0e0a7223 */ /* 0x002fe40000000009 */
[----:B------:R-:W0:Y:S01]  /*05b0*/  LDS R9, [R19+0x3c0] ;  /* 0x0003c00013097984 */ /* 0x000e220000000800 */
[----:B------:R-:W-:Y:S01]  /*05c0*/  BAR.SYNC.DEFER_BLOCKING 0x0 ;  /* 0x0000000000007b1d */ /* 0x000fe20000010000 */
[----:B------:R-:W-:-:S05]  /*05d0*/  IMAD.WIDE R14, R23, 0x4, R12 ;  /* 0x00000004170e7825 */ /* 0x000fca00078e020c */
[----:B------:R-:W2:Y:S04]  /*05e0*/  LDG.E R24, desc[UR12][R28.64+0x40] ;  /* 0x0000400c1c187981 */ /* 0x000ea8000c1e1900 */
[----:B------:R-:W3:Y:S01]  /*05f0*/  LDG.E R14, desc[UR12][R14.64] ;  /* 0x0000000c0e0e7981 */ /* 0x000ee2000c1e1900 */
[----:B0-----:R-:W-:-:S03]  /*0600*/  FFMA R22, R9, R11, R10 ;  /* 0x0000000b09167223 */ /* 0x001fc6000000000a */
        /* <DEDUP_REMOVED lines=10> */
[----:B------:R-:W0:Y:S02]  /*06b0*/  LDS R8, [R19+0x80] ;  /* 0x0000800013087984 */ /* 0x000e240000000800 */
[----:B0-----:R-:W-:-:S04]  /*06c0*/  FFMA R8, R8, R10, R9 ;  /* 0x0000000a08087223 */ /* 0x001fc80000000009 */
[----:B------:R-:W-:Y:S02]  /*06d0*/  FFMA R15, R15, R11, R8 ;  /* 0x0000000b0f0f7223 */ /* 0x000fe40000000008 */
        /* <DEDUP_REMOVED lines=41> */
[----:B------:R-:W-:Y:S01]  /*0970*/  LDS R22, [R19+0x3c0] ;  /* 0x0003c00013167984 */ /* 0x000fe20000000800 */
        /* <DEDUP_REMOVED lines=22> */
[----:B------:R-:W0:Y:S02]  /*0ae0*/  LDS R15, [R19+0x340] ;  /* 0x00034000130f7984 */ /* 0x000e240000000800 */
[----:B0-----:R-:W-:Y:S01]  /*0af0*/  FFMA R15, R15, R9, R8 ;  /* 0x000000090f0f7223 */ /* 0x001fe20000000008 */
[----:B------:R-:W-:Y:S02]  /*0b00*/  IMAD.WIDE R8, R27, 0x4, R12 ;  /* 0x000000041b087825 */ /* 0x000fe400078e020c */
[----:B------:R-:W0:Y:S01]  /*0b10*/  LDS R12, [R19+0x380] ;  /* 0x00038000130c7984 */ /* 0x000e220000000800 */
[----:B------:R-:W-:Y:S06]  /*0b20*/  BAR.SYNC.DEFER_BLOCKING 0x0 ;  /* 0x0000000000007b1d */ /* 0x000fec0000010000 */
[----:B------:R-:W2:Y:S04]  /*0b30*/  LDG.E R29, desc[UR12][R28.64+0xc0] ;  /* 0x0000c00c1c1d7981 */ /* 0x000ea8000c1e1900 */
[----:B------:R-:W3:Y:S01]  /*0b40*/  LDG.E R8, desc[UR12][R8.64] ;  /* 0x0000000c08087981 */ /* 0x000ee2000c1e1900 */
[----:B0-----:R-:W-:-:S04]  /*0b50*/  FFMA R26, R12, R10, R15 ;  /* 0x0000000a0c1a7223 */ /* 0x001fc8000000000f */
[----:B------:R-:W-:Y:S01]  /*0b60*/  FFMA R11, R22, R11, R26 ;  /* 0x0000000b160b7223 */ /* 0x000fe2000000001a */
[----:B------:R-:W-:-:S04]  /*0b70*/  UIADD3 UR9, UPT, UPT, UR9, 0x4, URZ ;  /* 0x0000000409097890 */ /* 0x000fc8000fffe0ff */
[----:B------:R-:W-:Y:S01]  /*0b80*/  UISETP.NE.AND UP1, UPT, UR9, URZ, UPT ;  /* 0x000000ff0900728c */ /* 0x000fe2000bf25270 */
[----:B------:R-:W-:Y:S02]  /*0b90*/  IADD3 R20, PT, PT, R20, 0x40, RZ ;  /* 0x0000004014147810 */ /* 0x000fe40007ffe0ff */
[C---:B------:R-:W-:Y:S02]  /*0ba0*/  LEA R27, R16.reuse, R27, 0x6 ;  /* 0x0000001b101b7211 */ /* 0x040fe400078e30ff */
[C---:B------:R-:W-:Y:S02]  /*0bb0*/  LEA R25, R16.reuse, R25, 0x6 ;  /* 0x0000001910197211 */ /* 0x040fe400078e30ff */
[C---:B------:R-:W-:Y:S02]  /*0bc0*/  LEA R23, R16.reuse, R23, 0x6 ;  /* 0x0000001710177211 */ /* 0x040fe400078e30ff */
[----:B------:R-:W-:Y:S01]  /*0bd0*/  LEA R21, R16, R21, 0x6 ;  /* 0x0000001510157211 */ /* 0x000fe200078e30ff */
[----:B--2---:R-:W-:Y:S04]  /*0be0*/  STS [R18], R29 ;  /* 0x0000001d12007388 */ /* 0x004fe80000000800 */
[----:B---3--:R-:W-:Y:S01]  /*0bf0*/  STS [R17], R8 ;  /* 0x0000000811007388 */ /* 0x008fe20000000800 */
[----:B------:R-:W-:Y:S06]  /*0c00*/  BAR.SYNC.DEFER_BLOCKING 0x0 ;  /* 0x0000000000007b1d */ /* 0x000fec0000010000 */
[----:B------:R-:W-:Y:S04]  /*0c10*/  LDS R24, [R19] ;  /* 0x0000000013187984 */ /* 0x000fe80000000800 */
[----:B------:R-:W0:Y:S04]  /*0c20*/  LDS.128 R12, [R2] ;  /* 0x00000000020c7984 */ /* 0x000e280000000c00 */
[----:B------:R-:W1:Y:S04]  /*0c30*/  LDS R9, [R19+0x40] ;  /* 0x0000400013097984 */ /* 0x000e680000000800 */
[----:B------:R-:W2:Y:S04]  /*0c40*/  LDS R10, [R19+0x80] ;  /* 0x00008000130a7984 */ /* 0x000ea80000000800 */
[----:B------:R-:W3:Y:S04]  /*0c50*/  LDS R22, [R19+0xc0] ;  /* 0x0000c00013167984 */ /* 0x000ee80000000800 */
[----:B------:R-:W-:Y:S01]  /*0c60*/  LDS R29, [R19+0x180] ;  /* 0x00018000131d7984 */ /* 0x000fe20000000800 */
[----:B0-----:R-:W-:-:S04]  /*0c70*/  FFMA R12, R12, R24, R11 ;  /* 0x000000180c0c7223 */ /* 0x001fc8000000000b */
[----:B-1----:R-:W-:Y:S02]  /*0c80*/  FFMA R9, R9, R13, R12 ;  /* 0x0000000d09097223 */ /* 0x002fe4000000000c */
[----:B------:R-:W-:Y:S02]  /*0c90*/  LDS R13, [R19+0x100] ;  /* 0x00010000130d7984 */ /* 0x000fe40000000800 */
[----:B--2---:R-:W-:Y:S02]  /*0ca0*/  FFMA R14, R10, R14, R9 ;  /* 0x0000000e0a0e7223 */ /* 0x004fe40000000009 */
[----:B------:R-:W0:Y:S04]  /*0cb0*/  LDS.128 R8, [R2+0x10] ;  /* 0x0000100002087984 */ /* 0x000e280000000c00 */
[----:B------:R-:W1:Y:S01]  /*0cc0*/  LDS R12, [R19+0x140] ;  /* 0x00014000130c7984 */ /* 0x000e620000000800 */
[----:B---3--:R-:W-:-:S03]  /*0cd0*/  FFMA R15, R22, R15, R14 ;  /* 0x0000000f160f7223 */ /* 0x008fc6000000000e */
[----:B------:R-:W2:Y:S01]  /*0ce0*/  LDS R22, [R19+0x1c0] ;  /* 0x0001c00013167984 */ /* 0x000ea20000000800 */
[----:B0-----:R-:W-:-:S04]  /*0cf0*/  FFMA R8, R8, R13, R15 ;  /* 0x0000000d08087223 */ /* 0x001fc8000000000f */
[----:B-1----:R-:W-:Y:S02]  /*0d00*/  FFMA R8, R12, R9, R8 ;  /* 0x000000090c087223 */ /* 0x002fe40000000008 */
[----:B------:R-:W-:Y:S04]  /*0d10*/  LDS R9, [R19+0x200] ;  /* 0x0002000013097984 */ /* 0x000fe80000000800 */
[----:B------:R-:W0:Y:S01]  /*0d20*/  LDS.128 R12, [R2+0x20] ;  /* 0x00002000020c7984 */ /* 0x000e220000000c00 */
[----:B------:R-:W-:-:S03]  /*0d30*/  FFMA R29, R29, R10, R8 ;  /* 0x0000000a1d1d7223 */ /* 0x000fc60000000008 */
[----:B------:R-:W1:Y:S01]  /*0d40*/  LDS R8, [R19+0x240] ;  /* 0x0002400013087984 */ /* 0x000e620000000800 */
[----:B--2---:R-:W-:-:S03]  /*0d50*/  FFMA R11, R22, R11, R29 ;  /* 0x0000000b160b7223 */ /* 0x004fc6000000001d */
[----:B------:R-:W2:Y:S04]  /*0d60*/  LDS R29, [R19+0x280] ;  /* 0x00028000131d7984 */ /* 0x000ea80000000800 */
[----:B------:R-:W3:Y:S01]  /*0d70*/  LDS R22, [R19+0x2c0] ;  /* 0x0002c00013167984 */ /* 0x000ee20000000800 */
[----:B0-----:R-:W-:-:S04]  /*0d80*/  FFMA R12, R12, R9, R11 ;  /* 0x000000090c0c7223 */ /* 0x001fc8000000000b */
[----:B-1----:R-:W-:Y:S02]  /*0d90*/  FFMA R12, R8, R13, R12 ;  /* 0x0000000d080c7223 */ /* 0x002fe4000000000c */
[----:B------:R-:W-:Y:S04]  /*0da0*/  LDS R13, [R19+0x300] ;  /* 0x00030000130d7984 */ /* 0x000fe80000000800 */
[----:B------:R-:W0:Y:S01]  /*0db0*/  LDS.128 R8, [R2+0x30] ;  /* 0x0000300002087984 */ /* 0x000e220000000c00 */
[----:B--2---:R-:W-:-:S03]  /*0dc0*/  FFMA R29, R29, R14, R12 ;  /* 0x0000000e1d1d7223 */ /* 0x004fc6000000000c */
[----:B------:R-:W1:Y:S01]  /*0dd0*/  LDS R12, [R19+0x340] ;  /* 0x00034000130c7984 */ /* 0x000e620000000800 */
[----:B---3--:R-:W-:-:S03]  /*0de0*/  FFMA R15, R22, R15, R29 ;  /* 0x0000000f160f7223 */ /* 0x008fc6000000001d */
[----:B------:R-:W2:Y:S04]  /*0df0*/  LDS R14, [R19+0x380] ;  /* 0x00038000130e7984 */ /* 0x000ea80000000800 */
[----:B------:R-:W3:Y:S01]  /*0e00*/  LDS R29, [R19+0x3c0] ;  /* 0x0003c000131d7984 */ /* 0x000ee20000000800 */
[----:B0-----:R-:W-:-:S04]  /*0e10*/  FFMA R8, R8, R13, R15 ;  /* 0x0000000d08087223 */ /* 0x001fc8000000000f */
[----:B-1----:R-:W-:-:S04]  /*0e20*/  FFMA R9, R12, R9, R8 ;  /* 0x000000090c097223 */ /* 0x002fc80000000008 */
[----:B--2---:R-:W-:-:S04]  /*0e30*/  FFMA R10, R14, R10, R9 ;  /* 0x0000000a0e0a7223 */ /* 0x004fc80000000009 */
[----:B---3--:R-:W-:Y:S01]  /*0e40*/  FFMA R22, R29, R11, R10 ;  /* 0x0000000b1d167223 */ /* 0x008fe2000000000a */
[----:B------:R-:W-:Y:S06]  /*0e50*/  BAR.SYNC.DEFER_BLOCKING 0x0 ;  /* 0x0000000000007b1d */ /* 0x000fec0000010000 */
[----:B------:R-:W-:Y:S05]  /*0e60*/  BRA.U UP1, `(.L_x_2) ;  /* 0xfffffff501247547 */ /* 0x000fea000b83ffff */
.L_x_1:
[----:B------:R-:W-:Y:S05]  /*0e70*/  BRA.U !UP0, `(.L_x_0) ;  /* 0x0000000908847547 */ /* 0x000fea000b800000 */
[----:B------:R-:W-:Y:S02]  /*0e80*/  UISETP.NE.AND UP0, UPT, UR10, 0x1, UPT ;  /* 0x000000010a00788c */ /* 0x000fe4000bf05270 */
[----:B------:R-:W-:-:S04]  /*0e90*/  ULOP3.LUT UR4, UR4, 0x1, URZ, 0xc0, !UPT ;  /* 0x0000000104047892 */ /* 0x000fc8000f8ec0ff */
[----:B------:R-:W-:-:S03]  /*0ea0*/  UISETP.NE.U32.AND UP1, UPT, UR4, 0x1, UPT ;  /* 0x000000010400788c */ /* 0x000fc6000bf25070 */
[----:B------:R-:W-:Y:S08]  /*0eb0*/  BRA.U !UP0, `(.L_x_3) ;  /* 0x0000000508947547 */ /* 0x000ff0000b800000 */
[----:B------:R-:W0:Y:S01]  /*0ec0*/  LDC.64 R24, c[0x0][0x380] ;  /* 0x0000e000ff187b82 */ /* 0x000e220000000a00 */
[----:B------:R-:W1:Y:S01]  /*0ed0*/  LDCU UR6, c[0x0][0x39c] ;  /* 0x00007380ff0677ac */ /* 0x000e620008000800 */
[C---:B------:R-:W-:Y:S02]  /*0ee0*/  LEA R19, R5.reuse, R0, 0x4 ;  /* 0x0000000005137211 */ /* 0x040fe400078e20ff */
[----:B------:R-:W-:-:S04]  /*0ef0*/  LEA R9, R5, R4, 0x4 ;  /* 0x0000000405097211 */ /* 0x000fc800078e20ff */
[----:B------:R-:W2:Y:S01]  /*0f00*/  LDC.64 R16, c[0x0][0x388] ;  /* 0x0000e200ff107b82 */ /* 0x000ea20000000a00 */
[----:B-1----:R-:W-:Y:S02]  /*0f10*/  IMAD R11, R19, UR6, R6 ;  /* 0x00000006130b7c24 */ /* 0x002fe4000f8e0206 */
[----:B0-----:R-:W-:-:S04]  /*0f20*/  IMAD.WIDE R24, R9, 0x4, R24 ;  /* 0x0000000409187825 */ /* 0x001fc800078e0218 */
[----:B--2---:R-:W-:Y:S02]  /*0f30*/  IMAD.WIDE R8, R11, 0x4, R16 ;  /* 0x000000040b087825 */ /* 0x004fe400078e0210 */
[----:B------:R-:W2:Y:S04]  /*0f40*/  LDG.E R11, desc[UR12][R24.64] ;  /* 0x0000000c180b7981 */ /* 0x000ea8000c1e1900 */
[----:B------:R-:W3:Y:S01]  /*0f50*/  LDG.E R18, desc[UR12][R8.64] ;  /* 0x0000000c08127981 */ /* 0x000ee2000c1e1900 */
[----:B------:R-:W-:Y:S01]  /*0f60*/  UIADD3 UR4, UPT, UPT, UR5, 0x400, URZ ;  /* 0x0000040005047890 */ /* 0x000fe2000fffe0ff */
[----:B------:R-:W-:Y:S02]  /*0f70*/  LEA R20, R3, R2, 0x2 ;  /* 0x0000000203147211 */ /* 0x000fe400078e10ff */
[----:B------:R-:W-:Y:S01]  /*0f80*/  IADD3 R19, PT, PT, R19, 0x10, RZ ;  /* 0x0000001013137810 */ /* 0x000fe20007ffe0ff */
[----:B------:R-:W-:-:S04]  /*0f90*/  ULEA UR4, UR7, UR4, 0x18 ;  /* 0x0000000407047291 */ /* 0x000fc8000f8ec0ff */
[----:B------:R-:W-:Y:S02]  /*0fa0*/  IMAD R19, R19, UR6, R6 ;  /* 0x0000000613137c24 */ /* 0x000fe4000f8e0206 */
[----:B------:R-:W-:-:S04]  /*0fb0*/  LEA R21, R3, UR4, 0x2 ;  /* 0x0000000403157c11 */ /* 0x000fc8000f8e10ff */
        /* <DEDUP_REMOVED lines=8> */
[----:B------:R-:W-:Y:S04]  /*1040*/  LDS R26, [R21+0x100] ;  /* 0x00010000151a7984 */ /* 0x000fe80000000800 */
[----:B------:R-:W-:Y:S04]  /*1050*/  LDS R18, [R21+0x140] ;  /* 0x0001400015127984 */ /* 0x000fe80000000800 */
[----:B------:R-:W-:Y:S01]  /*1060*/  LDS R28, [R21+0x340] ;  /* 0x00034000151c7984 */ /* 0x000fe20000000800 */
[----:B0-----:R-:W-:-:S03]  /*1070*/  FFMA R22, R12, R29, R22 ;  /* 0x0000001d0c167223 */ /* 0x001fc60000000016 */
[----:B------:R-:W0:Y:S01]  /*1080*/  LDS R12, [R21+0xc0] ;  /* 0x0000c000150c7984 */ /* 0x000e220000000800 */
[----:B-1----:R-:W-:-:S03]  /*1090*/  FFMA R22, R9, R13, R22 ;  /* 0x0000000d09167223 */ /* 0x002fc60000000016 */
[----:B------:R-:W1:Y:S01]  /*10a0*/  LDS.128 R8, [R2+0x10] ;  /* 0x0000100002087984 */ /* 0x000e620000000c00 */
[----:B--2---:R-:W-:-:S03]  /*10b0*/  FFMA R13, R27, R14, R22 ;  /* 0x0000000e1b0d7223 */ /* 0x004fc60000000016 */
[----:B------:R-:W2:Y:S04]  /*10c0*/  LDS R27, [R21+0x180] ;  /* 0x00018000151b7984 */ /* 0x000ea80000000800 */
[----:B------:R-:W-:Y:S04]  /*10d0*/  LDS R29, [R21+0x280] ;  /* 0x00028000151d7984 */ /* 0x000fe80000000800 */
[----:B------:R-:W-:Y:S01]  /*10e0*/  LDS R22, [R21+0x3c0] ;  /* 0x0003c00015167984 */ /* 0x000fe20000000800 */
[----:B0-----:R-:W-:-:S04]  /*10f0*/  FFMA R13, R12, R15, R13 ;  /* 0x0000000f0c0d7223 */ /* 0x001fc8000000000d */
[----:B-1----:R-:W-:Y:S02]  /*1100*/  FFMA R13, R8, R26, R13 ;  /* 0x0000001a080d7223 */ /* 0x002fe4000000000d */
[----:B------:R-:W0:Y:S02]  /*1110*/  LDS R8, [R21+0x1c0] ;  /* 0x0001c00015087984 */ /* 0x000e240000000800 */
[----:B------:R-:W-:Y:S02]  /*1120*/  FFMA R18, R18, R9, R13 ;  /* 0x0000000912127223 */ /* 0x000fe4000000000d */
[----:B------:R-:W-:Y:S02]  /*1130*/  LDS R9, [R21+0x200] ;  /* 0x0002000015097984 */ /* 0x000fe40000000800 */
[----:B--2---:R-:W-:Y:S02]  /*1140*/  FFMA R27, R27, R10, R18 ;  /* 0x0000000a1b1b7223 */ /* 0x004fe40000000012 */
[----:B------:R-:W1:Y:S04]  /*1150*/  LDS.128 R12, [R2+0x20] ;  /* 0x00002000020c7984 */ /* 0x000e680000000c00 */
[----:B------:R-:W2:Y:S04]  /*1160*/  LDS R10, [R21+0x240] ;  /* 0x00024000150a7984 */ /* 0x000ea80000000800 */
[----:B------:R-:W3:Y:S01]  /*1170*/  LDS R26, [R21+0x2c0] ;  /* 0x0002c000151a7984 */ /* 0x000ee20000000800 */
[----:B0-----:R-:W-:-:S03]  /*1180*/  FFMA R11, R8, R11, R27 ;  /* 0x0000000b080b7223 */ /* 0x001fc6000000001b */
[----:B------:R-:W-:Y:S01]  /*1190*/  LDS R27, [R21+0x300] ;  /* 0x00030000151b7984 */ /* 0x000fe20000000800 */
[----:B-1----:R-:W-:-:S04]  /*11a0*/  FFMA R12, R12, R9, R11 ;  /* 0x000000090c0c7223 */ /* 0x002fc8000000000b */
[----:B--2---:R-:W-:Y:S01]  /*11b0*/  FFMA R10, R10, R13, R12 ;  /* 0x0000000d0a0a7223 */ /* 0x004fe2000000000c */
[----:B------:R-:W-:Y:S02]  /*11c0*/  IMAD.WIDE R12, R19, 0x4, R16 ;  /* 0x00000004130c7825 */ /* 0x000fe400078e0210 */
[----:B------:R-:W0:Y:S02]  /*11d0*/  LDS.128 R16, [R2+0x30] ;  /* 0x0000300002107984 */ /* 0x000e240000000c00 */
[----:B------:R-:W-:Y:S02]  /*11e0*/  FFMA R29, R29, R14, R10 ;  /* 0x0000000e1d1d7223 */ /* 0x000fe4000000000a */
[----:B------:R-:W1:Y:S01]  /*11f0*/  LDS R14, [R21+0x380] ;  /* 0x00038000150e7984 */ /* 0x000e620000000800 */
[----:B------:R-:W-:Y:S06]  /*1200*/  BAR.SYNC.DEFER_BLOCKING 0x0 ;  /* 0x0000000000007b1d */ /* 0x000fec0000010000 */
[----:B------:R-:W2:Y:S04]  /*1210*/  LDG.E R25, desc[UR12][R24.64+0x40] ;  /* 0x0000400c18197981 */ /* 0x000ea8000c1e1900 */
[----:B------:R-:W4:Y:S01]  /*1220*/  LDG.E R12, desc[UR12][R12.64] ;  /* 0x0000000c0c0c7981 */ /* 0x000f22000c1e1900 */
[----:B---3--:R-:W-:Y:S01]  /*1230*/  FFMA R15, R26, R15, R29 ;  /* 0x0000000f1a0f7223 */ /* 0x008fe2000000001d */
[----:B------:R-:W-:-:S03]  /*1240*/  IADD3 R5, PT, PT, R5, 0x2, RZ ;  /* 0x0000000205057810 */ /* 0x000fc60007ffe0ff */
[----:B0-----:R-:W-:-:S04]  /*1250*/  FFMA R15, R16, R27, R15 ;  /* 0x0000001b100f7223 */ /* 0x001fc8000000000f */
[----:B------:R-:W-:-:S04]  /*1260*/  FFMA R15, R28, R17, R15 ;  /* 0x000000111c0f7223 */ /* 0x000fc8000000000f */
[----:B-1----:R-:W-:-:S04]  /*1270*/  FFMA R17, R14, R18, R15 ;  /* 0x000000120e117223 */ /* 0x002fc8000000000f */
[----:B------:R-:W-:Y:S01]  /*1280*/  FFMA R17, R22, R19, R17 ;  /* 0x0000001316117223 */ /* 0x000fe20000000011 */
[----:B--2---:R-:W-:Y:S04]  /*1290*/  STS [R20], R25 ;  /* 0x0000001914007388 */ /* 0x004fe80000000800 */
[----:B----4-:R-:W-:Y:S01]  /*12a0*/  STS [R23], R12 ;  /* 0x0000000c17007388 */ /* 0x010fe20000000800 */
[----:B------:R-:W-:Y:S06]  /*12b0*/  BAR.SYNC.DEFER_BLOCKING 0x0 ;  /* 0x0000000000007b1d */ /* 0x000fec0000010000 */
[----:B------:R-:W-:Y:S04]  /*12c0*/  LDS R25, [R21] ;  /* 0x0000000015197984 */ /* 0x000fe80000000800 */
[----:B------:R-:W0:Y:S04]  /*12d0*/  LDS.128 R8, [R2] ;  /* 0x0000000002087984 */ /* 0x000e280000000c00 */
[----:B------:R-:W1:Y:S04]  /*12e0*/  LDS R26, [R21+0x40] ;  /* 0x00004000151a7984 */ /* 0x000e680000000800 */
[----:B------:R-:W2:Y:S04]  /*12f0*/  LDS R29, [R21+0x80] ;  /* 0x00008000151d7984 */ /* 0x000ea80000000800 */
[----:B------:R-:W3:Y:S04]  /*1300*/  LDS R24, [R21+0xc0] ;  /* 0x0000c00015187984 */ /* 0x000ee80000000800 */
[----:B------:R-:W-:Y:S04]  /*1310*/  LDS R27, [R21+0x100] ;  /* 0x00010000151b7984 */ /* 0x000fe80000000800 */
[----:B------:R-:W4:Y:S04]  /*1320*/  LDS.128 R12, [R2+0x10] ;  /* 0x00001000020c7984 */ /* 0x000f280000000c00 */
[----:B------:R-:W5:Y:S04]  /*1330*/  LDS R20, [R21+0x140] ;  /* 0x0001400015147984 */ /* 0x000f680000000800 */
[----:B------:R-:W5:Y:S04]  /*1340*/  LDS R23, [R21+0x180] ;  /* 0x0001800015177984 */ /* 0x000f680000000800 */
[----:B------:R-:W5:Y:S01]  /*1350*/  LDS R22, [R21+0x1c0] ;  /* 0x0001c00015167984 */ /* 0x000f620000000800 */
[----:B0-----:R-:W-:-:S03]  /*1360*/  FFMA R17, R8, R25, R17 ;  /* 0x0000001908117223 */ /* 0x001fc60000000011 */
[----:B------:R-:W-:Y:S01]  /*1370*/  LDS R25, [R21+0x200] ;  /* 0x0002000015197984 */ /* 0x000fe20000000800 */
[----:B-1----:R-:W-:-:S03]  /*1380*/  FFMA R26, R26, R9, R17 ;  /* 0x000000091a1a7223 */ /* 0x002fc60000000011 */
[----:B------:R-:W0:Y:S01]  /*1390*/  LDS.128 R16, [R2+0x20] ;  /* 0x0000200002107984 */ /* 0x000e220000000c00 */
[----:B--2---:R-:W-:-:S04]  /*13a0*/  FFMA R29, R29, R10, R26 ;  /* 0x0000000a1d1d7223 */ /* 0x004fc8000000001a */
[----:B---3--:R-:W-:Y:S02]  /*13b0*/  FFMA R11, R24, R11, R29 ;  /* 0x0000000b180b7223 */ /* 0x008fe4000000001d */
[----:B------:R-:W1:Y:S02]  /*13c0*/  LDS R24, [R21+0x240] ;  /* 0x0002400015187984 */ /* 0x000e640000000800 */
[----:B----4-:R-:W-:Y:S02]  /*13d0*/  FFMA R11, R12, R27, R11 ;  /* 0x0000001b0c0b7223 */ /* 0x010fe4000000000b */
[----:B------:R-:W2:Y:S02]  /*13e0*/  LDS R27, [R21+0x280] ;  /* 0x00028000151b7984 */ /* 0x000ea40000000800 */
[----:B-----5:R-:W-:Y:S02]  /*13f0*/  FFMA R20, R20, R13, R11 ;  /* 0x0000000d14147223 */ /* 0x020fe4000000000b */
[----:B------:R-:W3:Y:S02]  /*1400*/  LDS R12, [R21+0x2c0] ;  /* 0x0002c000150c7984 */ /* 0x000ee40000000800 */
[----:B------:R-:W-:-:S02]  /*1410*/  FFMA R29, R23, R14, R20 ;  /* 0x0000000e171d7223 */ /* 0x000fc40000000014 */
[----:B------:R-:W-:Y:S02]  /*1420*/  LDS R23, [R21+0x300] ;  /* 0x0003000015177984 */ /* 0x000fe40000000800 */
[----:B------:R-:W-:Y:S02]  /*1430*/  FFMA R15, R22, R15, R29 ;  /* 0x0000000f160f7223 */ /* 0x000fe4000000001d */
[----:B------:R-:W4:Y:S04]  /*1440*/  LDS.128 R8, [R2+0x30] ;  /* 0x0000300002087984 */ /* 0x000f280000000c00 */
[----:B------:R-:W5:Y:S04]  /*1450*/  LDS R14, [R21+0x340] ;  /* 0x00034000150e7984 */ /* 0x000f680000000800 */
[----:B------:R-:W5:Y:S04]  /*1460*/  LDS R13, [R21+0x380] ;  /* 0x00038000150d7984 */ /* 0x000f680000000800 */
[----:B------:R-:W5:Y:S01]  /*1470*/  LDS R20, [R21+0x3c0] ;  /* 0x0003c00015147984 */ /* 0x000f620000000800 */
[----:B0-----:R-:W-:-:S04]  /*1480*/  FFMA R15, R16, R25, R15 ;  /* 0x00000019100f7223 */ /* 0x001fc8000000000f */
[----:B-1----:R-:W-:-:S04]  /*1490*/  FFMA R24, R24, R17, R15 ;  /* 0x0000001118187223 */ /* 0x002fc8000000000f */
[----:B--2---:R-:W-:-:S04]  /*14a0*/  FFMA R27, R27, R18, R24 ;  /* 0x000000121b1b7223 */ /* 0x004fc80000000018 */
[----:B---3--:R-:W-:-:S04]  /*14b0*/  FFMA R19, R12, R19, R27 ;  /* 0x000000130c137223 */ /* 0x008fc8000000001b */
[----:B----4-:R-:W-:-:S04]  /*14c0*/  FFMA R19, R8, R23, R19 ;  /* 0x0000001708137223 */ /* 0x010fc80000000013 */
[----:B-----5:R-:W-:-:S04]  /*14d0*/  FFMA R14, R14, R9, R19 ;  /* 0x000000090e0e7223 */ /* 0x020fc80000000013 */
[----:B------:R-:W-:-:S04]  /*14e0*/  FFMA R13, R13, R10, R14 ;  /* 0x0000000a0d0d7223 */ /* 0x000fc8000000000e */
[----:B------:R-:W-:Y:S01]  /*14f0*/  FFMA R22, R20, R11, R13 ;  /* 0x0000000b14167223 */ /* 0x000fe2000000000d */
[----:B------:R-:W-:Y:S06]  /*1500*/  BAR.SYNC.DEFER_BLOCKING 0x0 ;  /* 0x0000000000007b1d */ /* 0x000fec0000010000 */
.L_x_3:
[----:B------:R-:W-:Y:S05]  /*1510*/  BRA.U UP1, `(.L_x_0) ;  /* 0x0000000101dc7547 */ /* 0x000fea000b800000 */
[----:B------:R-:W0:Y:S01]  /*1520*/  LDC.64 R8, c[0x0][0x380] ;  /* 0x0000e000ff087b82 */ /* 0x000e220000000a00 */
[----:B------:R-:W1:Y:S01]  /*1530*/  LDCU UR4, c[0x0][0x39c] ;  /* 0x00007380ff0477ac */ /* 0x000e620008000800 */
[C---:B------:R-:W-:Y:S02]  /*1540*/  LEA R11, R5.reuse, R0, 0x4 ;  /* 0x00000000050b7211 */ /* 0x040fe400078e20ff */
[----:B------:R-:W-:-:S04]  /*1550*/  LEA R5, R5, R4, 0x4 ;  /* 0x0000000405057211 */ /* 0x000fc800078e20ff */
[----:B------:R-:W2:Y:S01]  /*1560*/  LDC.64 R12, c[0x0][0x388] ;  /* 0x0000e200ff0c7b82 */ /* 0x000ea20000000a00 */
[----:B-1----:R-:W-:Y:S02]  /*1570*/  IMAD R11, R11, UR4, R6 ;  /* 0x000000040b0b7c24 */ /* 0x002fe4000f8e0206 */
[----:B0-----:R-:W-:-:S05]  /*1580*/  IMAD.WIDE R8, R5, 0x4, R8 ;  /* 0x0000000405087825 */ /* 0x001fca00078e0208 */
[----:B------:R-:W3:Y:S01]  /*1590*/  LDG.E R4, desc[UR12][R8.64] ;  /* 0x0000000c08047981 */ /* 0x000ee2000c1e1900 */
[----:B--2---:R-:W-:-:S05]  /*15a0*/  IMAD.WIDE R12, R11, 0x4, R12 ;  /* 0x000000040b0c7825 */ /* 0x004fca00078e020c */
[----:B------:R-:W2:Y:S01]  /*15b0*/  LDG.E R16, desc[UR12][R12.64] ;  /* 0x0000000c0c107981 */ /* 0x000ea2000c1e1900 */
[----:B------:R-:W-:-:S04]  /*15c0*/  UIADD3 UR5, UPT, UPT, UR5, 0x400, URZ ;  /* 0x0000040005057890 */ /* 0x000fc8000fffe0ff */
[----:B------:R-:W-:Y:S01]  /*15d0*/  ULEA UR5, UR7, UR5, 0x18 ;  /* 0x0000000507057291 */ /* 0x000fe2000f8ec0ff */
[----:B------:R-:W-:-:S05]  /*15e0*/  LEA R19, R3, R2, 0x2 ;  /* 0x0000000203137211 */ /* 0x000fca00078e10ff */
[----:B------:R-:W-:-:S04]  /*15f0*/  LEA R5, R3, UR5, 0x2 ;  /* 0x0000000503057c11 */ /* 0x000fc8000f8e10ff */
[----:B------:R-:W-:Y:S01]  /*1600*/  LEA R23, R0, R5, 0x6 ;  /* 0x0000000500177211 */ /* 0x000fe200078e30ff */
[----:B---3--:R-:W-:Y:S04]  /*1610*/  STS [R19], R4 ;  /* 0x0000000413007388 */ /* 0x008fe80000000800 */
[----:B--2---:R-:W-:Y:S01]  /*1620*/  STS [R23], R16 ;  /* 0x0000001017007388 */ /* 0x004fe20000000800 */
        /* <DEDUP_REMOVED lines=10> */
[----:B------:R-:W5:Y:S04]  /*16d0*/  LDS R4, [R5+0x1c0] ;  /* 0x0001c00005047984 */ /* 0x000f680000000800 */
[----:B------:R-:W-:Y:S01]  /*16e0*/  LDS R23, [R5+0x200] ;  /* 0x0002000005177984 */ /* 0x000fe20000000800 */
[----:B0-----:R-:W-:-:S03]  /*16f0*/  FFMA R8, R8, R17, R22 ;  /* 0x0000001108087223 */ /* 0x001fc60000000016 */
[----:B------:R-:W-:Y:S04]  /*1700*/  LDS R20, [R5+0x240] ;  /* 0x0002400005147984 */ /* 0x000fe80000000800 */
[----:B------:R-:W0:Y:S01]  /*1710*/  LDS.128 R16, [R2+0x20] ;  /* 0x0000200002107984 */ /* 0x000e220000000c00 */
[----:B-1----:R-:W-:-:S03]  /*1720*/  FFMA R8, R25, R9, R8 ;  /* 0x0000000919087223 */ /* 0x002fc60000000008 */
[----:B------:R-:W1:Y:S01]  /*1730*/  LDS R25, [R5+0x280] ;  /* 0x0002800005197984 */ /* 0x000e620000000800 */
[----:B--2---:R-:W-:-:S03]  /*1740*/  FFMA R27, R27, R10, R8 ;  /* 0x0000000a1b1b7223 */ /* 0x004fc60000000008 */
[----:B------:R-:W2:Y:S01]  /*1750*/  LDS R22, [R5+0x2c0] ;  /* 0x0002c00005167984 */ /* 0x000ea20000000800 */
[----:B---3--:R-:W-:-:S03]  /*1760*/  FFMA R29, R24, R11, R27 ;  /* 0x0000000b181d7223 */ /* 0x008fc6000000001b */
[----:B------:R-:W-:Y:S04]  /*1770*/  LDS R27, [R5+0x300] ;  /* 0x00030000051b7984 */ /* 0x000fe80000000800 */
[----:B------:R-:W3:Y:S01]  /*1780*/  LDS.128 R8, [R2+0x30] ;  /* 0x0000300002087984 */ /* 0x000ee20000000c00 */
[----:B----4-:R-:W-:-:S03]  /*1790*/  FFMA R29, R12, R3, R29 ;  /* 0x000000030c1d7223 */ /* 0x010fc6000000001d */
[----:B------:R-:W4:Y:S01]  /*17a0*/  LDS R24, [R5+0x340] ;  /* 0x0003400005187984 */ /* 0x000f220000000800 */
[----:B-----5:R-:W-:-:S03]  /*17b0*/  FFMA R12, R0, R13, R29 ;  /* 0x0000000d000c7223 */ /* 0x020fc6000000001d */
[----:B------:R-:W5:Y:S04]  /*17c0*/  LDS R3, [R5+0x380] ;  /* 0x0003800005037984 */ /* 0x000f680000000800 */
[----:B------:R-:W5:Y:S01]  /*17d0*/  LDS R0, [R5+0x3c0] ;  /* 0x0003c00005007984 */ /* 0x000f620000000800 */
[----:B------:R-:W-:-:S04]  /*17e0*/  FFMA R21, R21, R14, R12 ;  /* 0x0000000e15157223 */ /* 0x000fc8000000000c */
[----:B------:R-:W-:-:S04]  /*17f0*/  FFMA R15, R4, R15, R21 ;  /* 0x0000000f040f7223 */ /* 0x000fc80000000015 */
[----:B0-----:R-:W-:-:S04]  /*1800*/  FFMA R15, R16, R23, R15 ;  /* 0x00000017100f7223 */ /* 0x001fc8000000000f */
[----:B------:R-:W-:-:S04]  /*1810*/  FFMA R20, R20, R17, R15 ;  /* 0x0000001114147223 */ /* 0x000fc8000000000f */
[----:B-1----:R-:W-:-:S04]  /*1820*/  FFMA R25, R25, R18, R20 ;  /* 0x0000001219197223 */ /* 0x002fc80000000014 */
[----:B--2---:R-:W-:-:S04]  /*1830*/  FFMA R19, R22, R19, R25 ;  /* 0x0000001316137223 */ /* 0x004fc80000000019 */
[----:B---3--:R-:W-:-:S04]  /*1840*/  FFMA R19, R8, R27, R19 ;  /* 0x0000001b08137223 */ /* 0x008fc80000000013 */
[----:B----4-:R-:W-:-:S04]  /*1850*/  FFMA R24, R24, R9, R19 ;  /* 0x0000000918187223 */ /* 0x010fc80000000013 */
[----:B-----5:R-:W-:-:S04]  /*1860*/  FFMA R3, R3, R10, R24 ;  /* 0x0000000a03037223 */ /* 0x020fc80000000018 */
[----:B------:R-:W-:Y:S01]  /*1870*/  FFMA R22, R0, R11, R3 ;  /* 0x0000000b00167223 */ /* 0x000fe20000000003 */
[----:B------:R-:W-:Y:S06]  /*1880*/  BAR.SYNC.DEFER_BLOCKING 0x0 ;  /* 0x0000000000007b1d */ /* 0x000fec0000010000 */
.L_x_0:
[----:B------:R-:W0:Y:S01]  /*1890*/  LDC.64 R2, c[0x0][0x390] ;  /* 0x0000e400ff027b82 */ /* 0x000e220000000a00 */
[----:B------:R-:W1:Y:S02]  /*18a0*/  LDCU UR4, c[0x0][0x39c] ;  /* 0x00007380ff0477ac */ /* 0x000e640008000800 */
[----:B-1----:R-:W-:-:S04]  /*18b0*/  IMAD R7, R7, UR4, R6 ;  /* 0x0000000407077c24 */ /* 0x002fc8000f8e0206 */
[----:B0-----:R-:W-:-:S05]  /*18c0*/  IMAD.WIDE R2, R7, 0x4, R2 ;  /* 0x0000000407027825 */ /* 0x001fca00078e0202 */
[----:B------:R-:W-:Y:S01]  /*18d0*/  STG.E desc[UR12][R2.64], R22 ;  /* 0x0000001602007986 */ /* 0x000fe2000c10190c */
[----:B------:R-:W-:Y:S05]  /*18e0*/  EXIT ;  /* 0x000000000000794d */ /* 0x000fea0003800000 */
.L_x_4:
[----:B------:R-:W-:-:S00]  /*18f0*/  BRA `(.L_x_4) ;  /* 0xfffffffc00fc7947 */ /* 0x000fc0000383ffff */
[----:B------:R-:W-:-:S00]  /*1900*/  NOP ;  /* 0x0000000000007918 */ /* 0x000fc00000000000 */
[----:B------:R-:W-:-:S00]  /*1910*/  NOP ;  /* 0x0000000000007918 */ /* 0x000fc00000000000 */
[----:B------:R-:W-:-:S00]  /*1920*/  NOP ;  /* 0x0000000000007918 */ /* 0x000fc00000000000 */
[----:B------:R-:W-:-:S00]  /*1930*/  NOP ;  /* 0x0000000000007918 */ /* 0x000fc00000000000 */
[----:B------:R-:W-:-:S00]  /*1940*/  NOP ;  /* 0x0000000000007918 */ /* 0x000fc00000000000 */
[----:B------:R-:W-:-:S00]  /*1950*/  NOP ;  /* 0x0000000000007918 */ /* 0x000fc00000000000 */
[----:B------:R-:W-:-:S00]  /*1960*/  NOP ;  /* 0x0000000000007918 */ /* 0x000fc00000000000 */
[----:B------:R-:W-:-:S00]  /*1970*/  NOP ;  /* 0x0000000000007918 */ /* 0x000fc00000000000 */
.L_x_10:


//--------------------- .text._Z23gemmBasicCudaKernelFp32PKfS0_Pfiii --------------------------
	.section	.text._Z23gemmBasicCudaKernelFp32PKfS0_Pfiii,"ax",@progbits
	.align	128
        .global         _Z23gemmBasicCudaKernelFp32PKfS0_Pfiii
        .type           _Z23gemmBasicCudaKernelFp32PKfS0_Pfiii,@function
        .size           _Z23gemmBasicCudaKernelFp32PKfS0_Pfiii,(.L_x_11 - _Z23gemmBasicCudaKernelFp32PKfS0_Pfiii)
        .other          _Z23gemmBasicCudaKernelFp32PKfS0_Pfiii,@"STO_CUDA_ENTRY STV_DEFAULT"
_Z23gemmBasicCudaKernelFp32PKfS0_Pfiii:
.text._Z23gemmBasicCudaKernelFp32PKfS0_Pfiii:
[----:B------:R-:W-:Y:S01]  /*0000*/  LDC R1, c[0x0][0x37c] ;  /* 0x0000df00ff017b82 */ /* 0x000fe20000000800 */
[----:B------:R-:W0:Y:S07]  /*0010*/  S2R R5, SR_TID.X ;  /* 0x0000000000057919 */ /* 0x000e2e0000002100 */
[----:B------:R-:W1:Y:S01]  /*0020*/  LDC R19, c[0x0][0x364] ;  /* 0x0000d900ff137b82 */ /* 0x000e620000000800 */
[----:B------:R-:W1:Y:S07]  /*0030*/  S2R R4, SR_TID.Y ;  /* 0x0000000000047919 */ /* 0x000e6e0000002200 */
[----:B------:R-:W0:Y:S08]  /*0040*/  S2UR UR5, SR_CTAID.X ;  /* 0x00000000000579c3 */ /* 0x000e300000002500 */
[----:B------:R-:W0:Y:S08]  /*0050*/  LDC R0, c[0x0][0x360] ;  /* 0x0000d800ff007b82 */ /* 0x000e300000000800 */
[----:B------:R-:W1:Y:S08]  /*0060*/  S2UR UR4, SR_CTAID.Y ;  /* 0x00000000000479c3 */ /* 0x000e700000002600 */
[----:B------:R-:W2:Y:S01]  /*0070*/  LDC.64 R2, c[0x0][0x398] ;  /* 0x0000e600ff027b82 */ /* 0x000ea20000000a00 */
[----:B0-----:R-:W-:-:S02]  /*0080*/  IMAD R0, R0, UR5, R5 ;  /* 0x0000000500007c24 */ /* 0x001fc4000f8e0205 */
[----:B-1----:R-:W-:-:S03]  /*0090*/  IMAD R19, R19, UR4, R4 ;  /* 0x0000000413137c24 */ /* 0x002fc6000f8e0204 */
[----:B--2---:R-:W-:-:S04]  /*00a0*/  ISETP.GE.AND P0, PT, R0, R3, PT ;  /* 0x000000030000720c */ /* 0x004fc80003f06270 */
[----:B------:R-:W-:-:S13]  /*00b0*/  ISETP.GE.OR P0, PT, R19, R2, P0 ;  /* 0x000000021300720c */ /* 0x000fda0000706670 */
[----:B------:R-:W-:Y:S05]  /*00c0*/  @P0 EXIT ;  /* 0x000000000000094d */ /* 0x000fea0003800000 */
[----:B------:R-:W0:Y:S01]  /*00d0*/  LDC R2, c[0x0][0x3a0] ;  /* 0x0000e800ff027b82 */ /* 0x000e220000000800 */
[----:B------:R-:W1:Y:S01]  /*00e0*/  LDCU.64 UR4, c[0x0][0x358] ;  /* 0x00006b00ff0477ac */ /* 0x000e620008000a00 */
[----:B------:R-:W-:Y:S01]  /*00f0*/  HFMA2 R24, -RZ, RZ, 0, 0 ;  /* 0x00000000ff187431 */ /* 0x000fe200000001ff */
[----:B0-----:R-:W-:-:S13]  /*0100*/  ISETP.GE.AND P0, PT, R2, 0x1, PT ;  /* 0x000000010200780c */ /* 0x001fda0003f06270 */
[----:B-1----:R-:W-:Y:S05]  /*0110*/  @!P0 BRA `(.L_x_5) ;  /* 0x0000000400e08947 */ /* 0x002fea0003800000 */
[C---:B------:R-:W-:Y:S01]  /*0120*/  ISETP.GE.U32.AND P1, PT, R2.reuse, 0x8, PT ;  /* 0x000000080200780c */ /* 0x040fe20003f26070 */
[----:B------:R-:W-:Y:S01]  /*0130*/  IMAD R20, R19, R2, RZ ;  /* 0x0000000213147224 */ /* 0x000fe200078e02ff */
[----:B------:R-:W-:Y:S02]  /*0140*/  LOP3.LUT R27, R2, 0x7, RZ, 0xc0, !PT ;  /* 0x00000007021b7812 */ /* 0x000fe400078ec0ff */
[----:B------:R-:W-:Y:S02]  /*0150*/  MOV R24, RZ ;  /* 0x000000ff00187202 */ /* 0x000fe40000000f00 */
[----:B------:R-:W-:Y:S02]  /*0160*/  ISETP.NE.AND P0, PT, R27, RZ, PT ;  /* 0x000000ff1b00720c */ /* 0x000fe40003f05270 */
[----:B------:R-:W-:-:S05]  /*0170*/  MOV R21, RZ ;  /* 0x000000ff00157202 */ /* 0x000fca0000000f00 */
[----:B------:R-:W-:Y:S06]  /*0180*/  @!P1 BRA `(.L_x_6) ;  /* 0x0000000000c49947 */ /* 0x000fec0003800000 */
[----:B------:R-:W0:Y:S01]  /*0190*/  LDC.64 R4, c[0x0][0x380] ;  /* 0x0000e000ff047b82 */ /* 0x000e220000000a00 */
[----:B------:R-:W-:Y:S02]  /*01a0*/  LOP3.LUT R21, R2, 0x7ffffff8, RZ, 0xc0, !PT ;  /* 0x7ffffff802157812 */ /* 0x000fe400078ec0ff */
[----:B------:R-:W-:Y:S02]  /*01b0*/  MOV R24, RZ ;  /* 0x000000ff00187202 */ /* 0x000fe40000000f00 */
[----:B------:R-:W-:Y:S02]  /*01c0*/  MOV R18, R0 ;  /* 0x0000000000127202 */ /* 0x000fe40000000f00 */
[----:B------:R-:W-:Y:S01]  /*01d0*/  IADD3 R22, PT, PT, -R21, RZ, RZ ;  /* 0x000000ff15167210 */ /* 0x000fe20007ffe1ff */
[----:B0-----:R-:W-:-:S03]  /*01e0*/  IMAD.WIDE.U32 R4, R20, 0x4, R4 ;  /* 0x0000000414047825 */ /* 0x001fc600078e0004 */
[----:B------:R-:W-:-:S04]  /*01f0*/  IADD3 R6, P1, PT, R4, 0x10, RZ ;  /* 0x0000001004067810 */ /* 0x000fc80007f3e0ff */
[----:B------:R-:W-:-:S09]  /*0200*/  IADD3.X R7, PT, PT, RZ, R5, RZ, P1, !PT ;  /* 0x00000005ff077210 */ /* 0x000fd20000ffe4ff */
.L_x_7:
[----:B------:R-:W0:Y:S01]  /*0210*/  LDC.64 R16, c[0x0][0x388] ;  /* 0x0000e200ff107b82 */ /* 0x000e220000000a00 */
[----:B------:R-:W-:Y:S02]  /*0220*/  MOV R4, R6 ;  /* 0x0000000600047202 */ /* 0x000fe40000000f00 */
[----:B------:R-:W-:-:S05]  /*0230*/  MOV R5, R7 ;  /* 0x0000000700057202 */ /* 0x000fca0000000f00 */
[----:B------:R-:W2:Y:S04]  /*0240*/  LDG.E R25, desc[UR4][R4.64+-0x10] ;  /* 0xfffff00404197981 */ /* 0x000ea8000c1e1900 */
[----:B------:R-:W3:Y:S04]  /*0250*/  LDG.E R23, desc[UR4][R4.64+-0xc] ;  /* 0xfffff40404177981 */ /* 0x000ee8000c1e1900 */
[----:B------:R-:W4:Y:S04]  /*0260*/  LDG.E R29, desc[UR4][R4.64+-0x8] ;  /* 0xfffff804041d7981 */ /* 0x000f28000c1e1900 */
[----:B------:R-:W5:Y:S01]  /*0270*/  LDG.E R28, desc[UR4][R4.64+-0x4] ;  /* 0xfffffc04041c7981 */ /* 0x000f62000c1e1900 */
[----:B0-----:R-:W-:-:S05]  /*0280*/  IMAD.WIDE R16, R18, 0x4, R16 ;  /* 0x0000000412107825 */ /* 0x001fca00078e0210 */
[----:B------:R0:W2:Y:S01]  /*0290*/  LDG.E R26, desc[UR4][R16.64] ;  /* 0x00000004101a7981 */ /* 0x0000a2000c1e1900 */
[----:B------:R-:W-:-:S04]  /*02a0*/  IMAD.WIDE R14, R3, 0x4, R16 ;  /* 0x00000004030e7825 */ /* 0x000fc800078e0210 */
[C---:B------:R-:W-:Y:S02]  /*02b0*/  IMAD.WIDE R6, R3.reuse, 0x4, R14 ;  /* 0x0000000403067825 */ /* 0x040fe400078e020e */
[----:B------:R-:W3:Y:S02]  /*02c0*/  LDG.E R14, desc[UR4][R14.64] ;  /* 0x000000040e0e7981 */ /* 0x000ee4000c1e1900 */
[C---:B------:R-:W-:Y:S02]  /*02d0*/  IMAD.WIDE R10, R3.reuse, 0x4, R6 ;  /* 0x00000004030a7825 */ /* 0x040fe400078e0206 */
[----:B------:R-:W4:Y:S02]  /*02e0*/  LDG.E R6, desc[UR4][R6.64] ;  /* 0x0000000406067981 */ /* 0x000f24000c1e1900 */
[C---:B------:R-:W-:Y:S02]  /*02f0*/  IMAD.WIDE R8, R3.reuse, 0x4, R10 ;  /* 0x0000000403087825 */ /* 0x040fe400078e020a */
[----:B------:R-:W5:Y:S02]  /*0300*/  LDG.E R10, desc[UR4][R10.64] ;  /* 0x000000040a0a7981 */ /* 0x000f64000c1e1900 */
[----:B------:R-:W-:-:S02]  /*0310*/  IMAD.WIDE R12, R3, 0x4, R8 ;  /* 0x00000004030c7825 */ /* 0x000fc400078e0208 */
[----:B------:R-:W5:Y:S04]  /*0320*/  LDG.E R7, desc[UR4][R4.64] ;  /* 0x0000000404077981 */ /* 0x000f68000c1e1900 */
[----:B------:R-:W5:Y:S01]  /*0330*/  LDG.E R8, desc[UR4][R8.64] ;  /* 0x0000000408087981 */ /* 0x000f62000c1e1900 */
[----:B0-----:R-:W-:-:S03]  /*0340*/  IMAD.WIDE R16, R3, 0x4, R12 ;  /* 0x0000000403107825 */ /* 0x001fc600078e020c */
[----:B------:R-:W5:Y:S04]  /*0350*/  LDG.E R12, desc[UR4][R12.64] ;  /* 0x000000040c0c7981 */ /* 0x000f68000c1e1900 */
[----:B------:R-:W5:Y:S04]  /*0360*/  LDG.E R15, desc[UR4][R16.64] ;  /* 0x00000004100f7981 */ /* 0x000f68000c1e1900 */
[----:B------:R-:W5:Y:S04]  /*0370*/  LDG.E R9, desc[UR4][R4.64+0x4] ;  /* 0x0000040404097981 */ /* 0x000f68000c1e1900 */
[----:B------:R-:W5:Y:S01]  /*0380*/  LDG.E R11, desc[UR4][R4.64+0xc] ;  /* 0x00000c04040b7981 */ /* 0x000f62000c1e1900 */
[----:B--2---:R-:W-:Y:S01]  /*0390*/  FFMA R26, R25, R26, R24 ;  /* 0x0000001a191a7223 */ /* 0x004fe20000000018 */
[----:B------:R-:W-:-:S02]  /*03a0*/  IMAD.WIDE R24, R3, 0x4, R16 ;  /* 0x0000000403187825 */ /* 0x000fc400078e0210 */
[----:B------:R-:W2:Y:S04]  /*03b0*/  LDG.E R16, desc[UR4][R4.64+0x8] ;  /* 0x0000080404107981 */ /* 0x000ea8000c1e1900 */
[----:B------:R-:W2:Y:S01]  /*03c0*/  LDG.E R24, desc[UR4][R24.64] ;  /* 0x0000000418187981 */ /* 0x000ea2000c1e1900 */
[----:B---3--:R-:W-:Y:S01]  /*03d0*/  FFMA R14, R23, R14, R26 ;  /* 0x0000000e170e7223 */ /* 0x008fe2000000001a */
[----:B------:R-:W-:-:S03]  /*03e0*/  IADD3 R22, PT, PT, R22, 0x8, RZ ;  /* 0x0000000816167810 */ /* 0x000fc60007ffe0ff */
[----:B----4-:R-:W-:Y:S01]  /*03f0*/  FFMA R29, R29, R6, R14 ;  /* 0x000000061d1d7223 */ /* 0x010fe2000000000e */
[----:B------:R-:W-:-:S03]  /*0400*/  ISETP.NE.AND P1, PT, R22, RZ, PT ;  /* 0x000000ff1600720c */ /* 0x000fc60003f25270 */
[----:B-----5:R-:W-:Y:S01]  /*0410*/  FFMA R10, R28, R10, R29 ;  /* 0x0000000a1c0a7223 */ /* 0x020fe2000000001d */
[----:B------:R-:W-:-:S03]  /*0420*/  IADD3 R6, P2, PT, R4, 0x20, RZ ;  /* 0x0000002004067810 */ /* 0x000fc60007f5e0ff */
[----:B------:R-:W-:Y:S01]  /*0430*/  FFMA R8, R7, R8, R10 ;  /* 0x0000000807087223 */ /* 0x000fe2000000000a */
[----:B------:R-:W-:Y:S02]  /*0440*/  IADD3.X R7, PT, PT, RZ, R5, RZ, P2, !PT ;  /* 0x00000005ff077210 */ /* 0x000fe400017fe4ff */
[----:B------:R-:W-:Y:S01]  /*0450*/  LEA R18, R3, R18, 0x3 ;  /* 0x0000001203127211 */ /* 0x000fe200078e18ff */
[----:B------:R-:W-:-:S04]  /*0460*/  FFMA R9, R9, R12, R8 ;  /* 0x0000000c09097223 */ /* 0x000fc80000000008 */
[----:B--2---:R-:W-:-:S04]  /*0470*/  FFMA R16, R16, R15, R9 ;  /* 0x0000000f10107223 */ /* 0x004fc80000000009 */
[----:B------:R-:W-:Y:S01]  /*0480*/  FFMA R24, R11, R24, R16 ;  /* 0x000000180b187223 */ /* 0x000fe20000000010 */
[----:B------:R-:W-:Y:S06]  /*0490*/  @P1 BRA `(.L_x_7) ;  /* 0xfffffffc005c1947 */ /* 0x000fec000383ffff */
.L_x_6:
[----:B------:R-:W-:Y:S05]  /*04a0*/  @!P0 BRA `(.L_x_5) ;  /* 0x0000000000fc8947 */ /* 0x000fea0003800000 */
[----:B------:R-:W-:Y:S02]  /*04b0*/  ISETP.GE.U32.AND P1, PT, R27, 0x4, PT ;  /* 0x000000041b00780c */ /* 0x000fe40003f26070 */
[----:B------:R-:W-:-:S04]  /*04c0*/  LOP3.LUT R16, R2, 0x3, RZ, 0xc0, !PT ;  /* 0x0000000302107812 */ /* 0x000fc800078ec0ff */
[----:B------:R-:W-:-:S07]  /*04d0*/  ISETP.NE.AND P0, PT, R16, RZ, PT ;  /* 0x000000ff1000720c */ /* 0x000fce0003f05270 */
[----:B------:R-:W-:Y:S06]  /*04e0*/  @!P1 BRA `(.L_x_8) ;  /* 0x00000000006c9947 */ /* 0x000fec0003800000 */
[----:B------:R-:W0:Y:S01]  /*04f0*/  LDC.64 R6, c[0x0][0x388] ;  /* 0x0000e200ff067b82 */ /* 0x000e220000000a00 */
[----:B------:R-:W1:Y:S01]  /*0500*/  LDCU.64 UR6, c[0x0][0x380] ;  /* 0x00007000ff0677ac */ /* 0x000e620008000a00 */
[----:B------:R-:W-:Y:S01]  /*0510*/  IMAD R9, R21, R3, R0 ;  /* 0x0000000315097224 */ /* 0x000fe200078e0200 */
[CC--:B------:R-:W-:Y:S02]  /*0520*/  IADD3 R5, PT, PT, R20.reuse, R21.reuse, RZ ;  /* 0x0000001514057210 */ /* 0x0c0fe40007ffe0ff */
[----:B------:R-:W-:-:S03]  /*0530*/  IADD3 R10, P1, PT, R20, R21, RZ ;  /* 0x00000015140a7210 */ /* 0x000fc60007f3e0ff */
[----:B------:R-:W2:Y:S01]  /*0540*/  LDC.64 R14, c[0x0][0x380] ;  /* 0x0000e000ff0e7b82 */ /* 0x000ea20000000a00 */
[----:B0-----:R-:W-:-:S04]  /*0550*/  IMAD.WIDE R6, R9, 0x4, R6 ;  /* 0x0000000409067825 */ /* 0x001fc800078e0206 */
[----:B------:R-:W-:Y:S02]  /*0560*/  IMAD.WIDE R8, R3, 0x4, R6 ;  /* 0x0000000403087825 */ /* 0x000fe400078e0206 */
[----:B------:R-:W3:Y:S02]  /*0570*/  LDG.E R6, desc[UR4][R6.64] ;  /* 0x0000000406067981 */ /* 0x000ee4000c1e1900 */
[----:B--2---:R-:W-:Y:S01]  /*0580*/  IMAD.WIDE.U32 R14, R5, 0x4, R14 ;  /* 0x00000004050e7825 */ /* 0x004fe200078e000e */
[----:B------:R-:W-:Y:S02]  /*0590*/  IADD3.X R5, PT, PT, RZ, RZ, RZ, P1, !PT ;  /* 0x000000ffff057210 */ /* 0x000fe40000ffe4ff */
[----:B-1----:R-:W-:-:S03]  /*05a0*/  LEA R4, P1, R10, UR6, 0x2 ;  /* 0x000000060a047c11 */ /* 0x002fc6000f8210ff */
[----:B------:R-:W3:Y:S01]  /*05b0*/  LDG.E R15, desc[UR4][R14.64] ;  /* 0x000000040e0f7981 */ /* 0x000ee2000c1e1900 */
[----:B------:R-:W-:Y:S01]  /*05c0*/  LEA.HI.X R5, R10, UR7, R5, 0x2, P1 ;  /* 0x000000070a057c11 */ /* 0x000fe200088f1405 */
[C---:B------:R-:W-:Y:S02]  /*05d0*/  IMAD.WIDE R10, R3.reuse, 0x4, R8 ;  /* 0x00000004030a7825 */ /* 0x040fe400078e0208 */
[----:B------:R-:W2:Y:S04]  /*05e0*/  LDG.E R8, desc[UR4][R8.64] ;  /* 0x0000000408087981 */ /* 0x000ea8000c1e1900 */
[----:B------:R-:W2:Y:S01]  /*05f0*/  LDG.E R17, desc[UR4][R4.64+0x4] ;  /* 0x0000040404117981 */ /* 0x000ea2000c1e1900 */
[----:B------:R-:W-:-:S03]  /*0600*/  IMAD.WIDE R12, R3, 0x4, R10 ;  /* 0x00000004030c7825 */ /* 0x000fc600078e020a */
[----:B------:R-:W4:Y:S04]  /*0610*/  LDG.E R22, desc[UR4][R10.64] ;  /* 0x000000040a167981 */ /* 0x000f28000c1e1900 */
[----:B------:R-:W4:Y:S04]  /*0620*/  LDG.E R18, desc[UR4][R4.64+0x8] ;  /* 0x0000080404127981 */ /* 0x000f28000c1e1900 */
[----:B------:R-:W5:Y:S04]  /*0630*/  LDG.E R26, desc[UR4][R4.64+0xc] ;  /* 0x00000c04041a7981 */ /* 0x000f68000c1e1900 */
[----:B------:R-:W5:Y:S01]  /*0640*/  LDG.E R12, desc[UR4][R12.64] ;  /* 0x000000040c0c7981 */ /* 0x000f62000c1e1900 */
[----:B------:R-:W-:Y:S01]  /*0650*/  IADD3 R21, PT, PT, R21, 0x4, RZ ;  /* 0x0000000415157810 */ /* 0x000fe20007ffe0ff */
[----:B---3--:R-:W-:-:S04]  /*0660*/  FFMA R24, R15, R6, R24 ;  /* 0x000000060f187223 */ /* 0x008fc80000000018 */
[----:B--2---:R-:W-:-:S04]  /*0670*/  FFMA R17, R17, R8, R24 ;  /* 0x0000000811117223 */ /* 0x004fc80000000018 */
[----:B----4-:R-:W-:-:S04]  /*0680*/  FFMA R17, R18, R22, R17 ;  /* 0x0000001612117223 */ /* 0x010fc80000000011 */
[----:B-----5:R-:W-:-:S07]  /*0690*/  FFMA R24, R26, R12, R17 ;  /* 0x0000000c1a187223 */ /* 0x020fce0000000011 */
.L_x_8:
[----:B------:R-:W-:Y:S05]  /*06a0*/  @!P0 BRA `(.L_x_5) ;  /* 0x00000000007c8947 */ /* 0x000fea0003800000 */
[----:B------:R-:W-:Y:S01]  /*06b0*/  ISETP.NE.AND P1, PT, R16, 0x1, PT ;  /* 0x000000011000780c */ /* 0x000fe20003f25270 */
[----:B------:R-:W0:Y:S01]  /*06c0*/  LDC.64 R12, c[0x0][0x380] ;  /* 0x0000e000ff0c7b82 */ /* 0x000e220000000a00 */
[----:B------:R-:W-:-:S04]  /*06d0*/  LOP3.LUT R2, R2, 0x1, RZ, 0xc0, !PT ;  /* 0x0000000102027812 */ /* 0x000fc800078ec0ff */
[----:B------:R-:W-:-:S03]  /*06e0*/  ISETP.NE.U32.AND P0, PT, R2, 0x1, PT ;  /* 0x000000010200780c */ /* 0x000fc60003f05070 */
[----:B------:R-:W1:Y:S04]  /*06f0*/  LDC.64 R10, c[0x0][0x388] ;  /* 0x0000e200ff0a7b82 */ /* 0x000e680000000a00 */
[CC--:B------:R-:W-:Y:S02]  /*0700*/  @P1 IADD3 R15, PT, PT, R20.reuse, R21.reuse, RZ ;  /* 0x00000015140f1210 */ /* 0x0c0fe40007ffe0ff */
[----:B------:R-:W-:Y:S02]  /*0710*/  @P1 IADD3 R2, P2, PT, R20, R21, RZ ;  /* 0x0000001514021210 */ /* 0x000fe40007f5e0ff */
[----:B------:R-:W2:Y:S02]  /*0720*/  @P1 LDC.64 R4, c[0x0][0x380] ;  /* 0x0000e000ff041b82 */ /* 0x000ea40000000a00 */
[----:B------:R-:W-:-:S06]  /*0730*/  @P1 IADD3.X R14, PT, PT, RZ, RZ, RZ, P2, !PT ;  /* 0x000000ffff0e1210 */ /* 0x000fcc00017fe4ff */
[----:B------:R-:W3:Y:S01]  /*0740*/  LDC.64 R6, c[0x0][0x380] ;  /* 0x0000e000ff067b82 */ /* 0x000ee20000000a00 */
[----:B0-----:R-:W-:-:S04]  /*0750*/  @P1 IMAD.WIDE.U32 R12, R15, 0x4, R12 ;  /* 0x000000040f0c1825 */ /* 0x001fc800078e000c */
[C---:B------:R-:W-:Y:S01]  /*0760*/  @P1 IMAD R15, R21.reuse, R3, R0 ;  /* 0x00000003150f1224 */ /* 0x040fe200078e0200 */
[----:B------:R-:W-:Y:S01]  /*0770*/  @P1 IADD3 R21, PT, PT, R21, 0x2, RZ ;  /* 0x0000000215151810 */ /* 0x000fe20007ffe0ff */
[----:B------:R-:W4:Y:S01]  /*0780*/  @P1 LDG.E R13, desc[UR4][R12.64] ;  /* 0x000000040c0d1981 */ /* 0x000f22000c1e1900 */
[----:B------:R-:W0:Y:S01]  /*0790*/  LDC.64 R8, c[0x0][0x388] ;  /* 0x0000e200ff087b82 */ /* 0x000e220000000a00 */
[----:B-1----:R-:W-:Y:S01]  /*07a0*/  @P1 IMAD.WIDE R10, R15, 0x4, R10 ;  /* 0x000000040f0a1825 */ /* 0x002fe200078e020a */
[----:B------:R-:W-:Y:S02]  /*07b0*/  @!P0 IADD3 R17, PT, PT, R20, R21, RZ ;  /* 0x0000001514118210 */ /* 0x000fe40007ffe0ff */
[----:B--2---:R-:W-:Y:S01]  /*07c0*/  @P1 LEA R4, P2, R2, R4, 0x2 ;  /* 0x0000000402041211 */ /* 0x004fe200078410ff */
[----:B------:R-:W-:-:S03]  /*07d0*/  @!P0 IMAD R21, R21, R3, R0 ;  /* 0x0000000315158224 */ /* 0x000fc600078e0200 */
[----:B------:R-:W-:Y:S01]  /*07e0*/  @P1 LEA.HI.X R5, R2, R5, R14, 0x2, P2 ;  /* 0x0000000502051211 */ /* 0x000fe200010f140e */
[----:B------:R-:W-:Y:S01]  /*07f0*/  @P1 IMAD.WIDE R14, R3, 0x4, R10 ;  /* 0x00000004030e1825 */ /* 0x000fe200078e020a */
[----:B------:R-:W4:Y:S03]  /*0800*/  @P1 LDG.E R2, desc[UR4][R10.64] ;  /* 0x000000040a021981 */ /* 0x000f26000c1e1900 */
[----:B---3--:R-:W-:Y:S01]  /*0810*/  @!P0 IMAD.WIDE.U32 R6, R17, 0x4, R6 ;  /* 0x0000000411068825 */ /* 0x008fe200078e0006 */
[----:B------:R-:W2:Y:S04]  /*0820*/  @P1 LDG.E R5, desc[UR4][R4.64+0x4] ;  /* 0x0000040404051981 */ /* 0x000ea8000c1e1900 */
[----:B------:R-:W2:Y:S01]  /*0830*/  @P1 LDG.E R14, desc[UR4][R14.64] ;  /* 0x000000040e0e1981 */ /* 0x000ea2000c1e1900 */
[----:B0-----:R-:W-:-:S03]  /*0840*/  @!P0 IMAD.WIDE R8, R21, 0x4, R8 ;  /* 0x0000000415088825 */ /* 0x001fc600078e0208 */
[----:B------:R-:W3:Y:S04]  /*0850*/  @!P0 LDG.E R7, desc[UR4][R6.64] ;  /* 0x0000000406078981 */ /* 0x000ee8000c1e1900 */
[----:B------:R-:W3:Y:S01]  /*0860*/  @!P0 LDG.E R8, desc[UR4][R8.64] ;  /* 0x0000000408088981 */ /* 0x000ee2000c1e1900 */
[----:B----4-:R-:W-:-:S04]  /*0870*/  @P1 FFMA R2, R13, R2, R24 ;  /* 0x000000020d021223 */ /* 0x010fc80000000018 */
[----:B--2---:R-:W-:-:S04]  /*0880*/  @P1 FFMA R24, R5, R14, R2 ;  /* 0x0000000e05181223 */ /* 0x004fc80000000002 */
[----:B---3--:R-:W-:-:S07]  /*0890*/  @!P0 FFMA R24, R7, R8, R24 ;  /* 0x0000000807188223 */ /* 0x008fce0000000018 */
.L_x_5:
[----:B------:R-:W0:Y:S01]  /*08a0*/  LDC.64 R4, c[0x0][0x390] ;  /* 0x0000e400ff047b82 */ /* 0x000e220000000a00 */
[----:B------:R-:W-:-:S04]  /*08b0*/  IMAD R3, R19, R3, R0 ;  /* 0x0000000313037224 */ /* 0x000fc800078e0200 */
[----:B0-----:R-:W-:-:S05]  /*08c0*/  IMAD.WIDE R2, R3, 0x4, R4 ;  /* 0x0000000403027825 */ /* 0x001fca00078e0204 */
[----:B------:R-:W-:Y:S01]  /*08d0*/  STG.E desc[UR4][R2.64], R24 ;  /* 0x0000001802007986 */ /* 0x000fe2000c101904 */
[----:B------:R-:W-:Y:S05]  /*08e0*/  EXIT ;  /* 0x000000000000794d */ /* 0x000fea0003800000 */
.L_x_9:
        /* <DEDUP_REMOVED lines=9> */
.L_x_11:


//--------------------- .nv.shared._Z23gemmTiledCudaKernelFp32PKfS0_Pfiii --------------------------
	.section	.nv.shared._Z23gemmTiledCudaKernelFp32PKfS0_Pfiii,"aw",@nobits
	.sectionflags	@""
	.align	4
.nv.shared._Z23gemmTiledCudaKernelFp32PKfS0_Pfiii:
	.zero		3072


//--------------------- .nv.shared.reserved.0     --------------------------
	.section	.nv.shared.reserved.0,"aw",@nobits
	.weak		__nv_reservedSMEM_offset_0_alias
	.size		__nv_reservedSMEM_offset_0_alias, 0, 64
	.other		__nv_reservedSMEM_offset_0_alias,@"STO_CUDA_RESERVED_SHARED STV_DEFAULT"
__nv_reservedSMEM_offset_0_alias:
	.zero		0
	.zero		64


//--------------------- .nv.constant0._Z23gemmTiledCudaKernelFp32PKfS0_Pfiii --------------------------
	.section	.nv.constant0._Z23gemmTiledCudaKernelFp32PKfS0_Pfiii,"a",@progbits
	.sectionflags	@""
	.align	4
.nv.constant0._Z23gemmTiledCudaKernelFp32PKfS0_Pfiii:
	.zero		932


//--------------------- .nv.constant0._Z23gemmBasicCudaKernelFp32PKfS0_Pfiii --------------------------
	.section	.nv.constant0._Z23gemmBasicCudaKernelFp32PKfS0_Pfiii,"a",@progbits
	.sectionflags	@""
	.align	4
.nv.constant0._Z23gemmBasicCudaKernelFp32PKfS0_Pfiii:
	.zero		932


//--------------------- SYMBOLS --------------------------

	.type		.nv.reservedSmem.offset0,@object
	.size		.nv.reservedSmem.offset0,0x4
	.type		.nv.reservedSmem.cap,@object
	.size		.nv.reservedSmem.cap,0x4
